//
// Generated by NVIDIA NVVM Compiler
//
// Compiler Build ID: CL-36424714
// Cuda compilation tools, release 13.0, V13.0.88
// Based on NVVM 20.0.0
//

.version 9.0
.target sm_100
.address_size 64

	// .globl	_Z12fill_dst_arrP12min_dst_datall

.visible .entry _Z12fill_dst_arrP12min_dst_datall(
	.param .u64 .ptr .align 1 _Z12fill_dst_arrP12min_dst_datall_param_0,
	.param .u64 _Z12fill_dst_arrP12min_dst_datall_param_1,
	.param .u64 _Z12fill_dst_arrP12min_dst_datall_param_2
)
{
	.reg .pred 	%p<2>;
	.reg .b32 	%r<5>;
	.reg .b64 	%rd<7>;

	ld.param.u64 	%rd2, [_Z12fill_dst_arrP12min_dst_datall_param_0];
	ld.param.u64 	%rd3, [_Z12fill_dst_arrP12min_dst_datall_param_1];
	ld.param.u64 	%rd4, [_Z12fill_dst_arrP12min_dst_datall_param_2];
	mov.u32 	%r1, %tid.x;
	mov.u32 	%r2, %ctaid.x;
	mov.u32 	%r3, %ntid.x;
	mad.lo.s32 	%r4, %r2, %r3, %r1;
	cvt.s64.s32 	%rd1, %r4;
	setp.le.s64 	%p1, %rd4, %rd1;
	@%p1 bra 	$L__BB0_2;
	cvta.to.global.u64 	%rd5, %rd2;
	mad.lo.s64 	%rd6, %rd1, 24, %rd5;
	st.global.u64 	[%rd6], %rd3;
$L__BB0_2:
	ret;

}
	// .globl	_Z8find_minP12min_dst_datalll
.visible .entry _Z8find_minP12min_dst_datalll(
	.param .u64 .ptr .align 1 _Z8find_minP12min_dst_datalll_param_0,
	.param .u64 _Z8find_minP12min_dst_datalll_param_1,
	.param .u64 _Z8find_minP12min_dst_datalll_param_2,
	.param .u64 _Z8find_minP12min_dst_datalll_param_3
)
{
	.reg .pred 	%p<6>;
	.reg .b32 	%r<8>;
	.reg .b64 	%rd<20>;

	ld.param.u64 	%rd8, [_Z8find_minP12min_dst_datalll_param_0];
	ld.param.u64 	%rd9, [_Z8find_minP12min_dst_datalll_param_1];
	ld.param.u64 	%rd10, [_Z8find_minP12min_dst_datalll_param_2];
	ld.param.u64 	%rd11, [_Z8find_minP12min_dst_datalll_param_3];
	mov.u32 	%r1, %tid.x;
	mov.u32 	%r2, %ctaid.x;
	mov.u32 	%r3, %ntid.x;
	mad.lo.s32 	%r4, %r2, %r3, %r1;
	cvt.u64.u32 	%rd1, %r4;
	and.b64  	%rd12, %rd11, -4294967296;
	setp.ne.s64 	%p1, %rd12, 0;
	@%p1 bra 	$L__BB1_2;
	cvt.u32.u64 	%r5, %rd11;
	cvt.u32.u64 	%r6, %rd1;
	rem.u32 	%r7, %r6, %r5;
	cvt.u64.u32 	%rd19, %r7;
	bra.uni 	$L__BB1_3;
$L__BB1_2:
	rem.s64 	%rd19, %rd1, %rd11;
$L__BB1_3:
	setp.ne.s64 	%p2, %rd19, 0;
	add.s64 	%rd14, %rd10, %rd1;
	setp.ge.s64 	%p3, %rd14, %rd9;
	or.pred  	%p4, %p2, %p3;
	@%p4 bra 	$L__BB1_6;
	cvta.to.global.u64 	%rd15, %rd8;
	mad.lo.s64 	%rd5, %rd1, 24, %rd15;
	ld.global.u64 	%rd16, [%rd5];
	mad.lo.s64 	%rd6, %rd10, 24, %rd5;
	ld.global.u64 	%rd7, [%rd6];
	setp.le.s64 	%p5, %rd16, %rd7;
	@%p5 bra 	$L__BB1_6;
	st.global.u64 	[%rd5], %rd7;
	ld.global.u64 	%rd17, [%rd6+8];
	st.global.u64 	[%rd5+8], %rd17;
	ld.global.u64 	%rd18, [%rd6+16];
	st.global.u64 	[%rd5+16], %rd18;
$L__BB1_6:
	ret;

}
	// .globl	_Z4swapPilPfS0_P12min_dst_datall
.visible .entry _Z4swapPilPfS0_P12min_dst_datall(
	.param .u64 .ptr .align 1 _Z4swapPilPfS0_P12min_dst_datall_param_0,
	.param .u64 _Z4swapPilPfS0_P12min_dst_datall_param_1,
	.param .u64 .ptr .align 1 _Z4swapPilPfS0_P12min_dst_datall_param_2,
	.param .u64 .ptr .align 1 _Z4swapPilPfS0_P12min_dst_datall_param_3,
	.param .u64 .ptr .align 1 _Z4swapPilPfS0_P12min_dst_datall_param_4,
	.param .u64 _Z4swapPilPfS0_P12min_dst_datall_param_5,
	.param .u64 _Z4swapPilPfS0_P12min_dst_datall_param_6
)
{
	.reg .pred 	%p<10>;
	.reg .b32 	%r<23>;
	.reg .b32 	%f<127>;
	.reg .b64 	%rd<92>;
	.reg .b64 	%fd<3>;

	ld.param.u64 	%rd11, [_Z4swapPilPfS0_P12min_dst_datall_param_0];
	ld.param.u64 	%rd12, [_Z4swapPilPfS0_P12min_dst_datall_param_1];
	ld.param.u64 	%rd16, [_Z4swapPilPfS0_P12min_dst_datall_param_2];
	ld.param.u64 	%rd17, [_Z4swapPilPfS0_P12min_dst_datall_param_3];
	ld.param.u64 	%rd15, [_Z4swapPilPfS0_P12min_dst_datall_param_6];
	cvta.to.global.u64 	%rd1, %rd17;
	cvta.to.global.u64 	%rd2, %rd16;
	cvta.to.global.u64 	%rd3, %rd11;
	mov.u32 	%r1, %tid.x;
	mov.u32 	%r2, %ctaid.x;
	mov.u32 	%r3, %ntid.x;
	mad.lo.s32 	%r4, %r2, %r3, %r1;
	cvt.u64.u32 	%rd4, %r4;
	setp.le.s64 	%p1, %rd15, %rd4;
	@%p1 bra 	$L__BB2_9;
	add.s64 	%rd5, %rd12, -2;
	cvt.rn.f32.s64 	%f5, %rd5;
	not.b64 	%rd18, %rd4;
	add.s64 	%rd19, %rd15, %rd18;
	shl.b64 	%rd20, %rd19, 3;
	or.b64  	%rd21, %rd20, 1;
	cvt.rn.f64.s64 	%fd1, %rd21;
	sqrt.rn.f64 	%fd2, %fd1;
	cvt.rzi.s32.f64 	%r5, %fd2;
	add.s32 	%r6, %r5, -1;
	shr.u32 	%r7, %r6, 31;
	add.s32 	%r8, %r6, %r7;
	shr.s32 	%r9, %r8, 1;
	cvt.rn.f32.s32 	%f6, %r9;
	sub.f32 	%f7, %f5, %f6;
	cvt.rzi.s64.f32 	%rd6, %f7;
	add.s64 	%rd7, %rd12, -1;
	mul.lo.s64 	%rd22, %rd6, %rd7;
	sub.s64 	%rd23, %rd4, %rd22;
	mad.lo.s64 	%rd24, %rd6, %rd6, %rd6;
	shr.u64 	%rd25, %rd24, 63;
	add.s64 	%rd26, %rd24, %rd25;
	shr.s64 	%rd27, %rd26, 1;
	add.s64 	%rd8, %rd27, %rd23;
	add.s64 	%rd9, %rd8, 1;
	setp.eq.s64 	%p2, %rd6, 0;
	@%p2 bra 	$L__BB2_9;
	setp.ne.s64 	%p3, %rd6, %rd8;
	setp.ge.s64 	%p4, %rd9, %rd7;
	or.pred  	%p5, %p3, %p4;
	@%p5 bra 	$L__BB2_4;
	sub.s64 	%rd70, %rd12, %rd6;
	cvt.rn.f32.s64 	%f91, %rd70;
	shl.b64 	%rd71, %rd6, 2;
	add.s64 	%rd72, %rd3, %rd71;
	ld.global.u32 	%r19, [%rd72+-4];
	ld.global.u32 	%r20, [%rd72+4];
	mul.wide.s32 	%rd73, %r19, 4;
	add.s64 	%rd74, %rd2, %rd73;
	ld.global.f32 	%f92, [%rd74];
	mul.wide.s32 	%rd75, %r20, 4;
	add.s64 	%rd76, %rd2, %rd75;
	ld.global.f32 	%f93, [%rd76];
	sub.f32 	%f94, %f92, %f93;
	add.s64 	%rd77, %rd1, %rd73;
	ld.global.f32 	%f95, [%rd77];
	add.s64 	%rd78, %rd1, %rd75;
	ld.global.f32 	%f96, [%rd78];
	sub.f32 	%f97, %f95, %f96;
	mul.f32 	%f98, %f97, %f97;
	fma.rn.f32 	%f99, %f94, %f94, %f98;
	sqrt.rn.f32 	%f100, %f99;
	add.s64 	%rd79, %rd70, -2;
	cvt.rn.f32.s64 	%f101, %rd79;
	ld.global.u32 	%r21, [%rd72];
	ld.global.u32 	%r22, [%rd72+8];
	mul.wide.s32 	%rd80, %r21, 4;
	add.s64 	%rd81, %rd2, %rd80;
	ld.global.f32 	%f102, [%rd81];
	mul.wide.s32 	%rd82, %r22, 4;
	add.s64 	%rd83, %rd2, %rd82;
	ld.global.f32 	%f103, [%rd83];
	sub.f32 	%f104, %f102, %f103;
	add.s64 	%rd84, %rd1, %rd80;
	ld.global.f32 	%f105, [%rd84];
	add.s64 	%rd85, %rd1, %rd82;
	ld.global.f32 	%f106, [%rd85];
	sub.f32 	%f107, %f105, %f106;
	mul.f32 	%f108, %f107, %f107;
	fma.rn.f32 	%f109, %f104, %f104, %f108;
	sqrt.rn.f32 	%f110, %f109;
	mul.f32 	%f111, %f110, %f101;
	fma.rn.f32 	%f112, %f100, %f91, %f111;
	sub.f32 	%f113, %f92, %f102;
	sub.f32 	%f114, %f95, %f105;
	mul.f32 	%f115, %f114, %f114;
	fma.rn.f32 	%f116, %f113, %f113, %f115;
	sqrt.rn.f32 	%f117, %f116;
	sub.f32 	%f118, %f93, %f103;
	sub.f32 	%f119, %f96, %f106;
	mul.f32 	%f120, %f119, %f119;
	fma.rn.f32 	%f121, %f118, %f118, %f120;
	sqrt.rn.f32 	%f122, %f121;
	mul.f32 	%f123, %f122, %f101;
	fma.rn.f32 	%f124, %f117, %f91, %f123;
	sub.f32 	%f126, %f112, %f124;
	bra.uni 	$L__BB2_7;
$L__BB2_4:
	setp.ne.s64 	%p6, %rd6, %rd8;
	setp.ne.s64 	%p7, %rd5, %rd8;
	or.pred  	%p8, %p6, %p7;
	@%p8 bra 	$L__BB2_6;
	sub.s64 	%rd56, %rd12, %rd6;
	cvt.rn.f32.s64 	%f72, %rd56;
	shl.b64 	%rd57, %rd6, 2;
	add.s64 	%rd58, %rd3, %rd57;
	ld.global.u32 	%r16, [%rd58+-4];
	shl.b64 	%rd59, %rd5, 2;
	add.s64 	%rd60, %rd3, %rd59;
	ld.global.u32 	%r17, [%rd60+4];
	mul.wide.s32 	%rd61, %r16, 4;
	add.s64 	%rd62, %rd2, %rd61;
	ld.global.f32 	%f73, [%rd62];
	mul.wide.s32 	%rd63, %r17, 4;
	add.s64 	%rd64, %rd2, %rd63;
	ld.global.f32 	%f74, [%rd64];
	sub.f32 	%f75, %f73, %f74;
	add.s64 	%rd65, %rd1, %rd61;
	ld.global.f32 	%f76, [%rd65];
	add.s64 	%rd66, %rd1, %rd63;
	ld.global.f32 	%f77, [%rd66];
	sub.f32 	%f78, %f76, %f77;
	mul.f32 	%f79, %f78, %f78;
	fma.rn.f32 	%f80, %f75, %f75, %f79;
	sqrt.rn.f32 	%f81, %f80;
	mul.f32 	%f82, %f81, %f72;
	ld.global.u32 	%r18, [%rd58];
	mul.wide.s32 	%rd67, %r18, 4;
	add.s64 	%rd68, %rd2, %rd67;
	ld.global.f32 	%f83, [%rd68];
	sub.f32 	%f84, %f73, %f83;
	add.s64 	%rd69, %rd1, %rd67;
	ld.global.f32 	%f85, [%rd69];
	sub.f32 	%f86, %f76, %f85;
	mul.f32 	%f87, %f86, %f86;
	fma.rn.f32 	%f88, %f84, %f84, %f87;
	sqrt.rn.f32 	%f89, %f88;
	mul.f32 	%f90, %f89, %f72;
	sub.f32 	%f126, %f82, %f90;
	bra.uni 	$L__BB2_7;
$L__BB2_6:
	ld.param.u64 	%rd89, [_Z4swapPilPfS0_P12min_dst_datall_param_0];
	sub.s64 	%rd28, %rd12, %rd6;
	cvt.rn.f32.s64 	%f8, %rd28;
	cvta.to.global.u64 	%rd29, %rd89;
	shl.b64 	%rd30, %rd6, 2;
	add.s64 	%rd31, %rd29, %rd30;
	ld.global.u32 	%r10, [%rd31+-4];
	shl.b64 	%rd32, %rd8, 2;
	add.s64 	%rd33, %rd29, %rd32;
	ld.global.u32 	%r11, [%rd33+4];
	mul.wide.s32 	%rd34, %r10, 4;
	add.s64 	%rd35, %rd2, %rd34;
	ld.global.f32 	%f9, [%rd35];
	mul.wide.s32 	%rd36, %r11, 4;
	add.s64 	%rd37, %rd2, %rd36;
	ld.global.f32 	%f10, [%rd37];
	sub.f32 	%f11, %f9, %f10;
	add.s64 	%rd38, %rd1, %rd34;
	ld.global.f32 	%f12, [%rd38];
	add.s64 	%rd39, %rd1, %rd36;
	ld.global.f32 	%f13, [%rd39];
	sub.f32 	%f14, %f12, %f13;
	mul.f32 	%f15, %f14, %f14;
	fma.rn.f32 	%f16, %f11, %f11, %f15;
	sqrt.rn.f32 	%f17, %f16;
	not.b64 	%rd40, %rd6;
	add.s64 	%rd41, %rd12, %rd40;
	cvt.rn.f32.s64 	%f18, %rd41;
	ld.global.u32 	%r12, [%rd31+4];
	mul.wide.s32 	%rd42, %r12, 4;
	add.s64 	%rd43, %rd2, %rd42;
	ld.global.f32 	%f19, [%rd43];
	sub.f32 	%f20, %f10, %f19;
	add.s64 	%rd44, %rd1, %rd42;
	ld.global.f32 	%f21, [%rd44];
	sub.f32 	%f22, %f13, %f21;
	mul.f32 	%f23, %f22, %f22;
	fma.rn.f32 	%f24, %f20, %f20, %f23;
	sqrt.rn.f32 	%f25, %f24;
	mul.f32 	%f26, %f25, %f18;
	fma.rn.f32 	%f27, %f17, %f8, %f26;
	sub.s64 	%rd45, %rd12, %rd9;
	cvt.rn.f32.s64 	%f28, %rd45;
	ld.global.u32 	%r13, [%rd33];
	ld.global.u32 	%r14, [%rd31];
	mul.wide.s32 	%rd46, %r13, 4;
	add.s64 	%rd47, %rd2, %rd46;
	ld.global.f32 	%f29, [%rd47];
	mul.wide.s32 	%rd48, %r14, 4;
	add.s64 	%rd49, %rd2, %rd48;
	ld.global.f32 	%f30, [%rd49];
	sub.f32 	%f31, %f29, %f30;
	add.s64 	%rd50, %rd1, %rd46;
	ld.global.f32 	%f32, [%rd50];
	add.s64 	%rd51, %rd1, %rd48;
	ld.global.f32 	%f33, [%rd51];
	sub.f32 	%f34, %f32, %f33;
	mul.f32 	%f35, %f34, %f34;
	fma.rn.f32 	%f36, %f31, %f31, %f35;
	sqrt.rn.f32 	%f37, %f36;
	fma.rn.f32 	%f38, %f37, %f28, %f27;
	sub.s64 	%rd52, %rd5, %rd8;
	cvt.rn.f32.s64 	%f39, %rd52;
	ld.global.u32 	%r15, [%rd33+8];
	mul.wide.s32 	%rd53, %r15, 4;
	add.s64 	%rd54, %rd2, %rd53;
	ld.global.f32 	%f40, [%rd54];
	sub.f32 	%f41, %f30, %f40;
	add.s64 	%rd55, %rd1, %rd53;
	ld.global.f32 	%f42, [%rd55];
	sub.f32 	%f43, %f33, %f42;
	mul.f32 	%f44, %f43, %f43;
	fma.rn.f32 	%f45, %f41, %f41, %f44;
	sqrt.rn.f32 	%f46, %f45;
	fma.rn.f32 	%f47, %f46, %f39, %f38;
	sub.f32 	%f48, %f9, %f30;
	sub.f32 	%f49, %f12, %f33;
	mul.f32 	%f50, %f49, %f49;
	fma.rn.f32 	%f51, %f48, %f48, %f50;
	sqrt.rn.f32 	%f52, %f51;
	sub.f32 	%f53, %f30, %f19;
	sub.f32 	%f54, %f33, %f21;
	mul.f32 	%f55, %f54, %f54;
	fma.rn.f32 	%f56, %f53, %f53, %f55;
	sqrt.rn.f32 	%f57, %f56;
	mul.f32 	%f58, %f57, %f18;
	fma.rn.f32 	%f59, %f52, %f8, %f58;
	sub.f32 	%f60, %f29, %f10;
	sub.f32 	%f61, %f32, %f13;
	mul.f32 	%f62, %f61, %f61;
	fma.rn.f32 	%f63, %f60, %f60, %f62;
	sqrt.rn.f32 	%f64, %f63;
	fma.rn.f32 	%f65, %f64, %f28, %f59;
	sub.f32 	%f66, %f10, %f40;
	sub.f32 	%f67, %f13, %f42;
	mul.f32 	%f68, %f67, %f67;
	fma.rn.f32 	%f69, %f66, %f66, %f68;
	sqrt.rn.f32 	%f70, %f69;
	fma.rn.f32 	%f71, %f70, %f39, %f65;
	sub.f32 	%f126, %f47, %f71;
$L__BB2_7:
	mul.f32 	%f125, %f126, 0f42C80000;
	cvt.rzi.s64.f32 	%rd10, %f125;
	setp.gt.s64 	%p9, %rd10, -1;
	@%p9 bra 	$L__BB2_9;
	ld.param.u64 	%rd91, [_Z4swapPilPfS0_P12min_dst_datall_param_5];
	ld.param.u64 	%rd90, [_Z4swapPilPfS0_P12min_dst_datall_param_4];
	add.s64 	%rd86, %rd10, %rd91;
	cvta.to.global.u64 	%rd87, %rd90;
	mad.lo.s64 	%rd88, %rd4, 24, %rd87;
	st.global.u64 	[%rd88], %rd86;
	st.global.u64 	[%rd88+8], %rd6;
	st.global.u64 	[%rd88+16], %rd9;
$L__BB2_9:
	ret;

}
	// .globl	_Z7two_optPilPfS0_P12min_dst_datall
.visible .entry _Z7two_optPilPfS0_P12min_dst_datall(
	.param .u64 .ptr .align 1 _Z7two_optPilPfS0_P12min_dst_datall_param_0,
	.param .u64 _Z7two_optPilPfS0_P12min_dst_datall_param_1,
	.param .u64 .ptr .align 1 _Z7two_optPilPfS0_P12min_dst_datall_param_2,
	.param .u64 .ptr .align 1 _Z7two_optPilPfS0_P12min_dst_datall_param_3,
	.param .u64 .ptr .align 1 _Z7two_optPilPfS0_P12min_dst_datall_param_4,
	.param .u64 _Z7two_optPilPfS0_P12min_dst_datall_param_5,
	.param .u64 _Z7two_optPilPfS0_P12min_dst_datall_param_6
)
{
	.reg .pred 	%p<29>;
	.reg .b32 	%r<207>;
	.reg .b32 	%f<354>;
	.reg .b64 	%rd<218>;
	.reg .b64 	%fd<3>;

	ld.param.u64 	%rd12, [_Z7two_optPilPfS0_P12min_dst_datall_param_0];
	ld.param.u64 	%rd13, [_Z7two_optPilPfS0_P12min_dst_datall_param_1];
	ld.param.u64 	%rd17, [_Z7two_optPilPfS0_P12min_dst_datall_param_2];
	ld.param.u64 	%rd18, [_Z7two_optPilPfS0_P12min_dst_datall_param_3];
	ld.param.u64 	%rd16, [_Z7two_optPilPfS0_P12min_dst_datall_param_6];
	cvta.to.global.u64 	%rd1, %rd18;
	cvta.to.global.u64 	%rd2, %rd17;
	cvta.to.global.u64 	%rd3, %rd12;
	mov.u32 	%r73, %tid.x;
	mov.u32 	%r74, %ctaid.x;
	mov.u32 	%r75, %ntid.x;
	mul.lo.s32 	%r1, %r74, %r75;
	add.s32 	%r76, %r1, %r73;
	cvt.u64.u32 	%rd4, %r76;
	setp.le.s64 	%p1, %rd16, %rd4;
	@%p1 bra 	$L__BB3_37;
	add.s64 	%rd19, %rd13, -2;
	cvt.rn.f32.s64 	%f43, %rd19;
	not.b64 	%rd21, %rd4;
	add.s64 	%rd22, %rd16, %rd21;
	shl.b64 	%rd23, %rd22, 3;
	or.b64  	%rd24, %rd23, 1;
	cvt.rn.f64.s64 	%fd1, %rd24;
	sqrt.rn.f64 	%fd2, %fd1;
	cvt.rzi.s32.f64 	%r77, %fd2;
	add.s32 	%r78, %r77, -1;
	shr.u32 	%r79, %r78, 31;
	add.s32 	%r80, %r78, %r79;
	shr.s32 	%r81, %r80, 1;
	cvt.rn.f32.s32 	%f44, %r81;
	sub.f32 	%f45, %f43, %f44;
	cvt.rzi.s64.f32 	%rd25, %f45;
	add.s64 	%rd26, %rd13, -1;
	mul.lo.s64 	%rd27, %rd25, %rd26;
	sub.s64 	%rd28, %rd4, %rd27;
	mad.lo.s64 	%rd29, %rd25, %rd25, %rd25;
	shr.u64 	%rd30, %rd29, 63;
	add.s64 	%rd31, %rd29, %rd30;
	shr.s64 	%rd6, %rd31, 1;
	add.s64 	%rd32, %rd6, %rd28;
	add.s64 	%rd7, %rd32, 1;
	setp.eq.s64 	%p2, %rd25, 0;
	setp.eq.s64 	%p3, %rd25, %rd32;
	or.pred  	%p4, %p2, %p3;
	@%p4 bra 	$L__BB3_37;
	cvt.u32.u64 	%r201, %rd25;
	cvt.u32.u64 	%r3, %rd13;
	setp.lt.s32 	%p5, %r201, 1;
	mov.f32 	%f335, 0f00000000;
	@%p5 bra 	$L__BB3_12;
	setp.lt.u32 	%p6, %r201, 4;
	mov.f32 	%f335, 0f00000000;
	mov.b32 	%r187, 0;
	mov.b32 	%r186, 1;
	@%p6 bra 	$L__BB3_7;
	add.s32 	%r182, %r3, -4;
	and.b32  	%r187, %r201, 2147483644;
	neg.s32 	%r181, %r187;
	add.s64 	%rd217, %rd3, 8;
	mov.f32 	%f335, 0f00000000;
	mov.b32 	%r183, 0;
$L__BB3_5:
	.pragma "nounroll";
	add.s32 	%r86, %r182, 2;
	add.s32 	%r87, %r182, 3;
	cvt.rn.f32.s32 	%f50, %r87;
	ld.global.u32 	%r88, [%rd217+-8];
	ld.global.u32 	%r89, [%rd217+-4];
	mul.wide.s32 	%rd33, %r88, 4;
	add.s64 	%rd34, %rd2, %rd33;
	ld.global.f32 	%f51, [%rd34];
	mul.wide.s32 	%rd35, %r89, 4;
	add.s64 	%rd36, %rd2, %rd35;
	ld.global.f32 	%f52, [%rd36];
	sub.f32 	%f53, %f51, %f52;
	add.s64 	%rd37, %rd1, %rd33;
	ld.global.f32 	%f54, [%rd37];
	add.s64 	%rd38, %rd1, %rd35;
	ld.global.f32 	%f55, [%rd38];
	sub.f32 	%f56, %f54, %f55;
	mul.f32 	%f57, %f56, %f56;
	fma.rn.f32 	%f58, %f53, %f53, %f57;
	sqrt.rn.f32 	%f59, %f58;
	fma.rn.f32 	%f60, %f59, %f50, %f335;
	cvt.rn.f32.s32 	%f61, %r86;
	ld.global.u32 	%r90, [%rd217];
	mul.wide.s32 	%rd39, %r90, 4;
	add.s64 	%rd40, %rd2, %rd39;
	ld.global.f32 	%f62, [%rd40];
	sub.f32 	%f63, %f52, %f62;
	add.s64 	%rd41, %rd1, %rd39;
	ld.global.f32 	%f64, [%rd41];
	sub.f32 	%f65, %f55, %f64;
	mul.f32 	%f66, %f65, %f65;
	fma.rn.f32 	%f67, %f63, %f63, %f66;
	sqrt.rn.f32 	%f68, %f67;
	fma.rn.f32 	%f69, %f68, %f61, %f60;
	add.s32 	%r91, %r182, 1;
	cvt.rn.f32.s32 	%f70, %r91;
	ld.global.u32 	%r92, [%rd217+4];
	mul.wide.s32 	%rd42, %r92, 4;
	add.s64 	%rd43, %rd2, %rd42;
	ld.global.f32 	%f71, [%rd43];
	sub.f32 	%f72, %f62, %f71;
	add.s64 	%rd44, %rd1, %rd42;
	ld.global.f32 	%f73, [%rd44];
	sub.f32 	%f74, %f64, %f73;
	mul.f32 	%f75, %f74, %f74;
	fma.rn.f32 	%f76, %f72, %f72, %f75;
	sqrt.rn.f32 	%f77, %f76;
	fma.rn.f32 	%f78, %f77, %f70, %f69;
	cvt.rn.f32.s32 	%f79, %r182;
	ld.global.u32 	%r93, [%rd217+8];
	mul.wide.s32 	%rd45, %r93, 4;
	add.s64 	%rd46, %rd2, %rd45;
	ld.global.f32 	%f80, [%rd46];
	sub.f32 	%f81, %f71, %f80;
	add.s64 	%rd47, %rd1, %rd45;
	ld.global.f32 	%f82, [%rd47];
	sub.f32 	%f83, %f73, %f82;
	mul.f32 	%f84, %f83, %f83;
	fma.rn.f32 	%f85, %f81, %f81, %f84;
	sqrt.rn.f32 	%f86, %f85;
	fma.rn.f32 	%f335, %f86, %f79, %f78;
	add.s32 	%r183, %r183, 4;
	add.s32 	%r182, %r182, -4;
	add.s32 	%r181, %r181, 4;
	add.s64 	%rd217, %rd217, 16;
	setp.ne.s32 	%p7, %r181, 0;
	@%p7 bra 	$L__BB3_5;
	add.s32 	%r186, %r183, 1;
$L__BB3_7:
	and.b32  	%r16, %r201, 3;
	setp.eq.s32 	%p8, %r16, 0;
	@%p8 bra 	$L__BB3_12;
	setp.eq.s32 	%p9, %r16, 1;
	@%p9 bra 	$L__BB3_10;
	ld.param.u64 	%rd204, [_Z7two_optPilPfS0_P12min_dst_datall_param_0];
	sub.s32 	%r94, %r3, %r186;
	cvt.rn.f32.s32 	%f88, %r94;
	cvta.to.global.u64 	%rd48, %rd204;
	mul.wide.u32 	%rd49, %r187, 4;
	add.s64 	%rd50, %rd48, %rd49;
	ld.global.u32 	%r95, [%rd50];
	mul.wide.u32 	%rd51, %r186, 4;
	add.s64 	%rd52, %rd48, %rd51;
	ld.global.u32 	%r96, [%rd52];
	mul.wide.s32 	%rd53, %r95, 4;
	add.s64 	%rd54, %rd2, %rd53;
	ld.global.f32 	%f89, [%rd54];
	mul.wide.s32 	%rd55, %r96, 4;
	add.s64 	%rd56, %rd2, %rd55;
	ld.global.f32 	%f90, [%rd56];
	sub.f32 	%f91, %f89, %f90;
	add.s64 	%rd57, %rd1, %rd53;
	ld.global.f32 	%f92, [%rd57];
	add.s64 	%rd58, %rd1, %rd55;
	ld.global.f32 	%f93, [%rd58];
	sub.f32 	%f94, %f92, %f93;
	mul.f32 	%f95, %f94, %f94;
	fma.rn.f32 	%f96, %f91, %f91, %f95;
	sqrt.rn.f32 	%f97, %f96;
	fma.rn.f32 	%f98, %f97, %f88, %f335;
	not.b32 	%r97, %r186;
	add.s32 	%r98, %r97, %r3;
	cvt.rn.f32.s32 	%f99, %r98;
	ld.global.u32 	%r99, [%rd50+4];
	ld.global.u32 	%r100, [%rd52+4];
	mul.wide.s32 	%rd59, %r99, 4;
	add.s64 	%rd60, %rd2, %rd59;
	ld.global.f32 	%f100, [%rd60];
	mul.wide.s32 	%rd61, %r100, 4;
	add.s64 	%rd62, %rd2, %rd61;
	ld.global.f32 	%f101, [%rd62];
	sub.f32 	%f102, %f100, %f101;
	add.s64 	%rd63, %rd1, %rd59;
	ld.global.f32 	%f103, [%rd63];
	add.s64 	%rd64, %rd1, %rd61;
	ld.global.f32 	%f104, [%rd64];
	sub.f32 	%f105, %f103, %f104;
	mul.f32 	%f106, %f105, %f105;
	fma.rn.f32 	%f107, %f102, %f102, %f106;
	sqrt.rn.f32 	%f108, %f107;
	fma.rn.f32 	%f335, %f108, %f99, %f98;
	add.s32 	%r187, %r187, 2;
	add.s32 	%r186, %r186, 2;
$L__BB3_10:
	and.b32  	%r101, %r201, 1;
	setp.eq.b32 	%p10, %r101, 1;
	not.pred 	%p11, %p10;
	@%p11 bra 	$L__BB3_12;
	ld.param.u64 	%rd205, [_Z7two_optPilPfS0_P12min_dst_datall_param_0];
	sub.s32 	%r102, %r3, %r186;
	cvt.rn.f32.s32 	%f109, %r102;
	cvta.to.global.u64 	%rd65, %rd205;
	mul.wide.u32 	%rd66, %r187, 4;
	add.s64 	%rd67, %rd65, %rd66;
	ld.global.u32 	%r103, [%rd67];
	mul.wide.u32 	%rd68, %r186, 4;
	add.s64 	%rd69, %rd65, %rd68;
	ld.global.u32 	%r104, [%rd69];
	mul.wide.s32 	%rd70, %r103, 4;
	add.s64 	%rd71, %rd2, %rd70;
	ld.global.f32 	%f110, [%rd71];
	mul.wide.s32 	%rd72, %r104, 4;
	add.s64 	%rd73, %rd2, %rd72;
	ld.global.f32 	%f111, [%rd73];
	sub.f32 	%f112, %f110, %f111;
	add.s64 	%rd74, %rd1, %rd70;
	ld.global.f32 	%f113, [%rd74];
	add.s64 	%rd75, %rd1, %rd72;
	ld.global.f32 	%f114, [%rd75];
	sub.f32 	%f115, %f113, %f114;
	mul.f32 	%f116, %f115, %f115;
	fma.rn.f32 	%f117, %f112, %f112, %f116;
	sqrt.rn.f32 	%f118, %f117;
	fma.rn.f32 	%f335, %f118, %f109, %f335;
$L__BB3_12:
	cvt.u32.u64 	%r195, %rd7;
	add.s32 	%r190, %r195, 1;
	setp.ge.s32 	%p12, %r190, %r3;
	mov.f32 	%f342, 0f00000000;
	@%p12 bra 	$L__BB3_25;
	cvt.u32.u64 	%r105, %rd4;
	add.s32 	%r191, %r201, 1;
	add.s32 	%r106, %r3, -1;
	mad.lo.s32 	%r24, %r106, %r201, %r3;
	cvt.u32.u64 	%r25, %rd6;
	add.s32 	%r107, %r105, %r25;
	sub.s32 	%r108, %r24, %r107;
	add.s32 	%r26, %r108, -2;
	add.s32 	%r109, %r108, -3;
	setp.lt.u32 	%p13, %r109, 7;
	mov.f32 	%f342, 0f00000000;
	@%p13 bra 	$L__BB3_17;
	ld.param.u64 	%rd206, [_Z7two_optPilPfS0_P12min_dst_datall_param_0];
	shl.b64 	%rd76, %rd25, 32;
	shr.s64 	%rd77, %rd76, 30;
	cvta.to.global.u64 	%rd78, %rd206;
	add.s64 	%rd79, %rd78, %rd77;
	ld.global.u32 	%r110, [%rd79+4];
	mul.wide.s32 	%rd80, %r110, 4;
	add.s64 	%rd81, %rd2, %rd80;
	ld.global.f32 	%f344, [%rd81];
	add.s64 	%rd82, %rd1, %rd80;
	ld.global.f32 	%f343, [%rd82];
	sub.s32 	%r111, %r24, %r1;
	mov.u32 	%r112, %tid.x;
	sub.s32 	%r113, %r111, %r112;
	sub.s32 	%r114, %r113, %r25;
	add.s32 	%r196, %r114, -4;
	and.b32  	%r115, %r26, -8;
	neg.s32 	%r194, %r115;
	mov.f32 	%f342, 0f00000000;
$L__BB3_15:
	.pragma "nounroll";
	ld.param.u64 	%rd207, [_Z7two_optPilPfS0_P12min_dst_datall_param_0];
	add.s32 	%r116, %r195, 1;
	add.s32 	%r117, %r196, 2;
	cvt.rn.f32.s32 	%f123, %r117;
	cvta.to.global.u64 	%rd83, %rd207;
	mul.wide.s32 	%rd84, %r116, 4;
	add.s64 	%rd85, %rd83, %rd84;
	ld.global.u32 	%r118, [%rd85];
	mul.wide.s32 	%rd86, %r118, 4;
	add.s64 	%rd87, %rd2, %rd86;
	ld.global.f32 	%f124, [%rd87];
	sub.f32 	%f125, %f344, %f124;
	add.s64 	%rd88, %rd1, %rd86;
	ld.global.f32 	%f126, [%rd88];
	sub.f32 	%f127, %f343, %f126;
	mul.f32 	%f128, %f127, %f127;
	fma.rn.f32 	%f129, %f125, %f125, %f128;
	sqrt.rn.f32 	%f130, %f129;
	fma.rn.f32 	%f131, %f130, %f123, %f342;
	add.s32 	%r119, %r196, 1;
	cvt.rn.f32.s32 	%f132, %r119;
	ld.global.u32 	%r120, [%rd85+4];
	mul.wide.s32 	%rd89, %r120, 4;
	add.s64 	%rd90, %rd2, %rd89;
	ld.global.f32 	%f133, [%rd90];
	sub.f32 	%f134, %f124, %f133;
	add.s64 	%rd91, %rd1, %rd89;
	ld.global.f32 	%f135, [%rd91];
	sub.f32 	%f136, %f126, %f135;
	mul.f32 	%f137, %f136, %f136;
	fma.rn.f32 	%f138, %f134, %f134, %f137;
	sqrt.rn.f32 	%f139, %f138;
	fma.rn.f32 	%f140, %f139, %f132, %f131;
	add.s32 	%r121, %r196, -5;
	cvt.rn.f32.s32 	%f141, %r196;
	ld.global.u32 	%r122, [%rd85+8];
	mul.wide.s32 	%rd92, %r122, 4;
	add.s64 	%rd93, %rd2, %rd92;
	ld.global.f32 	%f142, [%rd93];
	sub.f32 	%f143, %f133, %f142;
	add.s64 	%rd94, %rd1, %rd92;
	ld.global.f32 	%f144, [%rd94];
	sub.f32 	%f145, %f135, %f144;
	mul.f32 	%f146, %f145, %f145;
	fma.rn.f32 	%f147, %f143, %f143, %f146;
	sqrt.rn.f32 	%f148, %f147;
	fma.rn.f32 	%f149, %f148, %f141, %f140;
	add.s32 	%r123, %r196, -1;
	cvt.rn.f32.s32 	%f150, %r123;
	ld.global.u32 	%r124, [%rd85+12];
	mul.wide.s32 	%rd95, %r124, 4;
	add.s64 	%rd96, %rd2, %rd95;
	ld.global.f32 	%f151, [%rd96];
	sub.f32 	%f152, %f142, %f151;
	add.s64 	%rd97, %rd1, %rd95;
	ld.global.f32 	%f153, [%rd97];
	sub.f32 	%f154, %f144, %f153;
	mul.f32 	%f155, %f154, %f154;
	fma.rn.f32 	%f156, %f152, %f152, %f155;
	sqrt.rn.f32 	%f157, %f156;
	fma.rn.f32 	%f158, %f157, %f150, %f149;
	add.s32 	%r125, %r196, -2;
	cvt.rn.f32.s32 	%f159, %r125;
	ld.global.u32 	%r126, [%rd85+16];
	mul.wide.s32 	%rd98, %r126, 4;
	add.s64 	%rd99, %rd2, %rd98;
	ld.global.f32 	%f160, [%rd99];
	sub.f32 	%f161, %f151, %f160;
	add.s64 	%rd100, %rd1, %rd98;
	ld.global.f32 	%f162, [%rd100];
	sub.f32 	%f163, %f153, %f162;
	mul.f32 	%f164, %f163, %f163;
	fma.rn.f32 	%f165, %f161, %f161, %f164;
	sqrt.rn.f32 	%f166, %f165;
	fma.rn.f32 	%f167, %f166, %f159, %f158;
	add.s32 	%r127, %r196, -3;
	cvt.rn.f32.s32 	%f168, %r127;
	ld.global.u32 	%r128, [%rd85+20];
	mul.wide.s32 	%rd101, %r128, 4;
	add.s64 	%rd102, %rd2, %rd101;
	ld.global.f32 	%f169, [%rd102];
	sub.f32 	%f170, %f160, %f169;
	add.s64 	%rd103, %rd1, %rd101;
	ld.global.f32 	%f171, [%rd103];
	sub.f32 	%f172, %f162, %f171;
	mul.f32 	%f173, %f172, %f172;
	fma.rn.f32 	%f174, %f170, %f170, %f173;
	sqrt.rn.f32 	%f175, %f174;
	fma.rn.f32 	%f176, %f175, %f168, %f167;
	add.s32 	%r129, %r196, -4;
	cvt.rn.f32.s32 	%f177, %r129;
	ld.global.u32 	%r130, [%rd85+24];
	mul.wide.s32 	%rd104, %r130, 4;
	add.s64 	%rd105, %rd2, %rd104;
	ld.global.f32 	%f178, [%rd105];
	sub.f32 	%f179, %f169, %f178;
	add.s64 	%rd106, %rd1, %rd104;
	ld.global.f32 	%f180, [%rd106];
	sub.f32 	%f181, %f171, %f180;
	mul.f32 	%f182, %f181, %f181;
	fma.rn.f32 	%f183, %f179, %f179, %f182;
	sqrt.rn.f32 	%f184, %f183;
	fma.rn.f32 	%f185, %f184, %f177, %f176;
	cvt.rn.f32.s32 	%f186, %r121;
	ld.global.u32 	%r131, [%rd85+28];
	mul.wide.s32 	%rd107, %r131, 4;
	add.s64 	%rd108, %rd2, %rd107;
	ld.global.f32 	%f344, [%rd108];
	sub.f32 	%f187, %f178, %f344;
	add.s64 	%rd109, %rd1, %rd107;
	ld.global.f32 	%f343, [%rd109];
	sub.f32 	%f188, %f180, %f343;
	mul.f32 	%f189, %f188, %f188;
	fma.rn.f32 	%f190, %f187, %f187, %f189;
	sqrt.rn.f32 	%f191, %f190;
	fma.rn.f32 	%f342, %f191, %f186, %f185;
	add.s32 	%r196, %r196, -8;
	add.s32 	%r195, %r195, 8;
	add.s32 	%r194, %r194, 8;
	setp.eq.s32 	%p14, %r194, 0;
	@%p14 bra 	$L__BB3_16;
	bra.uni 	$L__BB3_15;
$L__BB3_16:
	add.s32 	%r190, %r195, 1;
	mov.u32 	%r191, %r195;
$L__BB3_17:
	and.b32  	%r32, %r26, 7;
	setp.eq.s32 	%p15, %r32, 0;
	@%p15 bra 	$L__BB3_25;
	setp.lt.u32 	%p16, %r32, 4;
	@%p16 bra 	$L__BB3_20;
	ld.param.u64 	%rd208, [_Z7two_optPilPfS0_P12min_dst_datall_param_0];
	sub.s32 	%r132, %r3, %r190;
	cvt.rn.f32.s32 	%f193, %r132;
	cvta.to.global.u64 	%rd110, %rd208;
	mul.wide.s32 	%rd111, %r191, 4;
	add.s64 	%rd112, %rd110, %rd111;
	ld.global.u32 	%r133, [%rd112];
	mul.wide.s32 	%rd113, %r190, 4;
	add.s64 	%rd114, %rd110, %rd113;
	ld.global.u32 	%r134, [%rd114];
	mul.wide.s32 	%rd115, %r133, 4;
	add.s64 	%rd116, %rd2, %rd115;
	ld.global.f32 	%f194, [%rd116];
	mul.wide.s32 	%rd117, %r134, 4;
	add.s64 	%rd118, %rd2, %rd117;
	ld.global.f32 	%f195, [%rd118];
	sub.f32 	%f196, %f194, %f195;
	add.s64 	%rd119, %rd1, %rd115;
	ld.global.f32 	%f197, [%rd119];
	add.s64 	%rd120, %rd1, %rd117;
	ld.global.f32 	%f198, [%rd120];
	sub.f32 	%f199, %f197, %f198;
	mul.f32 	%f200, %f199, %f199;
	fma.rn.f32 	%f201, %f196, %f196, %f200;
	sqrt.rn.f32 	%f202, %f201;
	fma.rn.f32 	%f203, %f202, %f193, %f342;
	not.b32 	%r135, %r190;
	add.s32 	%r136, %r135, %r3;
	cvt.rn.f32.s32 	%f204, %r136;
	ld.global.u32 	%r137, [%rd114+4];
	mul.wide.s32 	%rd121, %r137, 4;
	add.s64 	%rd122, %rd2, %rd121;
	ld.global.f32 	%f205, [%rd122];
	sub.f32 	%f206, %f195, %f205;
	add.s64 	%rd123, %rd1, %rd121;
	ld.global.f32 	%f207, [%rd123];
	sub.f32 	%f208, %f198, %f207;
	mul.f32 	%f209, %f208, %f208;
	fma.rn.f32 	%f210, %f206, %f206, %f209;
	sqrt.rn.f32 	%f211, %f210;
	fma.rn.f32 	%f212, %f211, %f204, %f203;
	add.s32 	%r138, %r132, -2;
	cvt.rn.f32.s32 	%f213, %r138;
	ld.global.u32 	%r139, [%rd114+8];
	mul.wide.s32 	%rd124, %r139, 4;
	add.s64 	%rd125, %rd2, %rd124;
	ld.global.f32 	%f214, [%rd125];
	sub.f32 	%f215, %f205, %f214;
	add.s64 	%rd126, %rd1, %rd124;
	ld.global.f32 	%f216, [%rd126];
	sub.f32 	%f217, %f207, %f216;
	mul.f32 	%f218, %f217, %f217;
	fma.rn.f32 	%f219, %f215, %f215, %f218;
	sqrt.rn.f32 	%f220, %f219;
	fma.rn.f32 	%f221, %f220, %f213, %f212;
	add.s32 	%r191, %r190, 3;
	sub.s32 	%r140, %r3, %r191;
	cvt.rn.f32.s32 	%f222, %r140;
	ld.global.u32 	%r141, [%rd114+12];
	mul.wide.s32 	%rd127, %r141, 4;
	add.s64 	%rd128, %rd2, %rd127;
	ld.global.f32 	%f223, [%rd128];
	sub.f32 	%f224, %f214, %f223;
	add.s64 	%rd129, %rd1, %rd127;
	ld.global.f32 	%f225, [%rd129];
	sub.f32 	%f226, %f216, %f225;
	mul.f32 	%f227, %f226, %f226;
	fma.rn.f32 	%f228, %f224, %f224, %f227;
	sqrt.rn.f32 	%f229, %f228;
	fma.rn.f32 	%f342, %f229, %f222, %f221;
	add.s32 	%r190, %r190, 4;
$L__BB3_20:
	and.b32  	%r37, %r26, 3;
	setp.eq.s32 	%p17, %r37, 0;
	@%p17 bra 	$L__BB3_25;
	setp.eq.s32 	%p18, %r37, 1;
	@%p18 bra 	$L__BB3_23;
	ld.param.u64 	%rd209, [_Z7two_optPilPfS0_P12min_dst_datall_param_0];
	sub.s32 	%r142, %r3, %r190;
	cvt.rn.f32.s32 	%f231, %r142;
	cvta.to.global.u64 	%rd130, %rd209;
	mul.wide.s32 	%rd131, %r191, 4;
	add.s64 	%rd132, %rd130, %rd131;
	ld.global.u32 	%r143, [%rd132];
	mul.wide.s32 	%rd133, %r190, 4;
	add.s64 	%rd134, %rd130, %rd133;
	ld.global.u32 	%r144, [%rd134];
	mul.wide.s32 	%rd135, %r143, 4;
	add.s64 	%rd136, %rd2, %rd135;
	ld.global.f32 	%f232, [%rd136];
	mul.wide.s32 	%rd137, %r144, 4;
	add.s64 	%rd138, %rd2, %rd137;
	ld.global.f32 	%f233, [%rd138];
	sub.f32 	%f234, %f232, %f233;
	add.s64 	%rd139, %rd1, %rd135;
	ld.global.f32 	%f235, [%rd139];
	add.s64 	%rd140, %rd1, %rd137;
	ld.global.f32 	%f236, [%rd140];
	sub.f32 	%f237, %f235, %f236;
	mul.f32 	%f238, %f237, %f237;
	fma.rn.f32 	%f239, %f234, %f234, %f238;
	sqrt.rn.f32 	%f240, %f239;
	fma.rn.f32 	%f241, %f240, %f231, %f342;
	add.s32 	%r191, %r190, 1;
	sub.s32 	%r145, %r3, %r191;
	cvt.rn.f32.s32 	%f242, %r145;
	ld.global.u32 	%r146, [%rd134+4];
	mul.wide.s32 	%rd141, %r146, 4;
	add.s64 	%rd142, %rd2, %rd141;
	ld.global.f32 	%f243, [%rd142];
	sub.f32 	%f244, %f233, %f243;
	add.s64 	%rd143, %rd1, %rd141;
	ld.global.f32 	%f245, [%rd143];
	sub.f32 	%f246, %f236, %f245;
	mul.f32 	%f247, %f246, %f246;
	fma.rn.f32 	%f248, %f244, %f244, %f247;
	sqrt.rn.f32 	%f249, %f248;
	fma.rn.f32 	%f342, %f249, %f242, %f241;
	add.s32 	%r190, %r190, 2;
$L__BB3_23:
	and.b32  	%r147, %r26, 1;
	setp.eq.b32 	%p19, %r147, 1;
	not.pred 	%p20, %p19;
	@%p20 bra 	$L__BB3_25;
	ld.param.u64 	%rd210, [_Z7two_optPilPfS0_P12min_dst_datall_param_0];
	sub.s32 	%r148, %r3, %r190;
	cvt.rn.f32.s32 	%f250, %r148;
	cvta.to.global.u64 	%rd144, %rd210;
	mul.wide.s32 	%rd145, %r191, 4;
	add.s64 	%rd146, %rd144, %rd145;
	ld.global.u32 	%r149, [%rd146];
	mul.wide.s32 	%rd147, %r190, 4;
	add.s64 	%rd148, %rd144, %rd147;
	ld.global.u32 	%r150, [%rd148];
	mul.wide.s32 	%rd149, %r149, 4;
	add.s64 	%rd150, %rd2, %rd149;
	ld.global.f32 	%f251, [%rd150];
	mul.wide.s32 	%rd151, %r150, 4;
	add.s64 	%rd152, %rd2, %rd151;
	ld.global.f32 	%f252, [%rd152];
	sub.f32 	%f253, %f251, %f252;
	add.s64 	%rd153, %rd1, %rd149;
	ld.global.f32 	%f254, [%rd153];
	add.s64 	%rd154, %rd1, %rd151;
	ld.global.f32 	%f255, [%rd154];
	sub.f32 	%f256, %f254, %f255;
	mul.f32 	%f257, %f256, %f256;
	fma.rn.f32 	%f258, %f253, %f253, %f257;
	sqrt.rn.f32 	%f259, %f258;
	fma.rn.f32 	%f342, %f259, %f250, %f342;
$L__BB3_25:
	cvt.u32.u64 	%r205, %rd7;
	setp.le.s32 	%p21, %r205, %r201;
	mov.f32 	%f353, 0f00000000;
	@%p21 bra 	$L__BB3_35;
	cvt.u32.u64 	%r151, %rd4;
	cvt.u32.u64 	%r152, %rd6;
	add.s32 	%r43, %r151, %r152;
	mul.lo.s32 	%r153, %r201, %r3;
	sub.s32 	%r154, %r43, %r153;
	add.s32 	%r44, %r154, 1;
	setp.lt.u32 	%p22, %r154, 3;
	mov.f32 	%f353, 0f00000000;
	mov.u32 	%r206, %r201;
	@%p22 bra 	$L__BB3_30;
	ld.param.u64 	%rd211, [_Z7two_optPilPfS0_P12min_dst_datall_param_0];
	shl.b64 	%rd155, %rd25, 32;
	shr.s64 	%rd156, %rd155, 30;
	cvta.to.global.u64 	%rd157, %rd211;
	add.s64 	%rd158, %rd157, %rd156;
	ld.global.u32 	%r155, [%rd158];
	mul.wide.s32 	%rd159, %r155, 4;
	add.s64 	%rd160, %rd2, %rd159;
	ld.global.f32 	%f347, [%rd160];
	add.s64 	%rd161, %rd1, %rd159;
	ld.global.f32 	%f346, [%rd161];
	sub.s32 	%r156, %r3, %r201;
	add.s32 	%r199, %r156, -2;
	add.s32 	%r157, %r3, -1;
	mul.lo.s32 	%r158, %r157, %r201;
	sub.s32 	%r159, %r43, %r158;
	add.s32 	%r206, %r159, 2;
	and.b32  	%r160, %r44, -4;
	neg.s32 	%r197, %r160;
	mov.f32 	%f353, 0f00000000;
$L__BB3_28:
	.pragma "nounroll";
	ld.param.u64 	%rd212, [_Z7two_optPilPfS0_P12min_dst_datall_param_0];
	add.s32 	%r161, %r206, -1;
	add.s32 	%r162, %r199, 1;
	cvt.rn.f32.s32 	%f264, %r162;
	cvta.to.global.u64 	%rd162, %rd212;
	mul.wide.s32 	%rd163, %r161, 4;
	add.s64 	%rd164, %rd162, %rd163;
	ld.global.u32 	%r163, [%rd164];
	mul.wide.s32 	%rd165, %r163, 4;
	add.s64 	%rd166, %rd2, %rd165;
	ld.global.f32 	%f265, [%rd166];
	sub.f32 	%f266, %f347, %f265;
	add.s64 	%rd167, %rd1, %rd165;
	ld.global.f32 	%f267, [%rd167];
	sub.f32 	%f268, %f346, %f267;
	mul.f32 	%f269, %f268, %f268;
	fma.rn.f32 	%f270, %f266, %f266, %f269;
	sqrt.rn.f32 	%f271, %f270;
	fma.rn.f32 	%f272, %f271, %f264, %f353;
	add.s32 	%r164, %r199, -2;
	cvt.rn.f32.s32 	%f273, %r199;
	ld.global.u32 	%r165, [%rd164+-4];
	mul.wide.s32 	%rd168, %r165, 4;
	add.s64 	%rd169, %rd2, %rd168;
	ld.global.f32 	%f274, [%rd169];
	sub.f32 	%f275, %f265, %f274;
	add.s64 	%rd170, %rd1, %rd168;
	ld.global.f32 	%f276, [%rd170];
	sub.f32 	%f277, %f267, %f276;
	mul.f32 	%f278, %f277, %f277;
	fma.rn.f32 	%f279, %f275, %f275, %f278;
	sqrt.rn.f32 	%f280, %f279;
	fma.rn.f32 	%f281, %f280, %f273, %f272;
	add.s32 	%r166, %r199, -1;
	cvt.rn.f32.s32 	%f282, %r166;
	ld.global.u32 	%r167, [%rd164+-8];
	mul.wide.s32 	%rd171, %r167, 4;
	add.s64 	%rd172, %rd2, %rd171;
	ld.global.f32 	%f283, [%rd172];
	sub.f32 	%f284, %f274, %f283;
	add.s64 	%rd173, %rd1, %rd171;
	ld.global.f32 	%f285, [%rd173];
	sub.f32 	%f286, %f276, %f285;
	mul.f32 	%f287, %f286, %f286;
	fma.rn.f32 	%f288, %f284, %f284, %f287;
	sqrt.rn.f32 	%f289, %f288;
	fma.rn.f32 	%f290, %f289, %f282, %f281;
	cvt.rn.f32.s32 	%f291, %r164;
	ld.global.u32 	%r168, [%rd164+-12];
	mul.wide.s32 	%rd174, %r168, 4;
	add.s64 	%rd175, %rd2, %rd174;
	ld.global.f32 	%f347, [%rd175];
	sub.f32 	%f292, %f283, %f347;
	add.s64 	%rd176, %rd1, %rd174;
	ld.global.f32 	%f346, [%rd176];
	sub.f32 	%f293, %f285, %f346;
	mul.f32 	%f294, %f293, %f293;
	fma.rn.f32 	%f295, %f292, %f292, %f294;
	sqrt.rn.f32 	%f296, %f295;
	fma.rn.f32 	%f353, %f296, %f291, %f290;
	add.s32 	%r201, %r201, 4;
	add.s32 	%r199, %r199, -4;
	add.s32 	%r206, %r206, -4;
	add.s32 	%r197, %r197, 4;
	setp.ne.s32 	%p23, %r197, 0;
	@%p23 bra 	$L__BB3_28;
	add.s32 	%r205, %r206, -1;
$L__BB3_30:
	and.b32  	%r66, %r44, 3;
	setp.eq.s32 	%p24, %r66, 0;
	@%p24 bra 	$L__BB3_35;
	setp.eq.s32 	%p25, %r66, 1;
	@%p25 bra 	$L__BB3_33;
	ld.param.u64 	%rd213, [_Z7two_optPilPfS0_P12min_dst_datall_param_0];
	not.b32 	%r169, %r201;
	add.s32 	%r170, %r169, %r3;
	cvt.rn.f32.s32 	%f298, %r170;
	cvta.to.global.u64 	%rd177, %rd213;
	mul.wide.s32 	%rd178, %r206, 4;
	add.s64 	%rd179, %rd177, %rd178;
	ld.global.u32 	%r171, [%rd179];
	mul.wide.s32 	%rd180, %r205, 4;
	add.s64 	%rd181, %rd177, %rd180;
	ld.global.u32 	%r172, [%rd181];
	mul.wide.s32 	%rd182, %r171, 4;
	add.s64 	%rd183, %rd2, %rd182;
	ld.global.f32 	%f299, [%rd183];
	mul.wide.s32 	%rd184, %r172, 4;
	add.s64 	%rd185, %rd2, %rd184;
	ld.global.f32 	%f300, [%rd185];
	sub.f32 	%f301, %f299, %f300;
	add.s64 	%rd186, %rd1, %rd182;
	ld.global.f32 	%f302, [%rd186];
	add.s64 	%rd187, %rd1, %rd184;
	ld.global.f32 	%f303, [%rd187];
	sub.f32 	%f304, %f302, %f303;
	mul.f32 	%f305, %f304, %f304;
	fma.rn.f32 	%f306, %f301, %f301, %f305;
	sqrt.rn.f32 	%f307, %f306;
	fma.rn.f32 	%f308, %f307, %f298, %f353;
	add.s32 	%r206, %r205, -1;
	sub.s32 	%r173, %r3, %r201;
	add.s32 	%r174, %r173, -2;
	cvt.rn.f32.s32 	%f309, %r174;
	ld.global.u32 	%r175, [%rd181+-4];
	mul.wide.s32 	%rd188, %r175, 4;
	add.s64 	%rd189, %rd2, %rd188;
	ld.global.f32 	%f310, [%rd189];
	sub.f32 	%f311, %f300, %f310;
	add.s64 	%rd190, %rd1, %rd188;
	ld.global.f32 	%f312, [%rd190];
	sub.f32 	%f313, %f303, %f312;
	mul.f32 	%f314, %f313, %f313;
	fma.rn.f32 	%f315, %f311, %f311, %f314;
	sqrt.rn.f32 	%f316, %f315;
	fma.rn.f32 	%f353, %f316, %f309, %f308;
	add.s32 	%r205, %r205, -2;
	add.s32 	%r201, %r201, 2;
$L__BB3_33:
	and.b32  	%r176, %r44, 1;
	setp.eq.b32 	%p26, %r176, 1;
	not.pred 	%p27, %p26;
	@%p27 bra 	$L__BB3_35;
	ld.param.u64 	%rd214, [_Z7two_optPilPfS0_P12min_dst_datall_param_0];
	not.b32 	%r177, %r201;
	add.s32 	%r178, %r177, %r3;
	cvt.rn.f32.s32 	%f317, %r178;
	cvta.to.global.u64 	%rd191, %rd214;
	mul.wide.s32 	%rd192, %r206, 4;
	add.s64 	%rd193, %rd191, %rd192;
	ld.global.u32 	%r179, [%rd193];
	mul.wide.s32 	%rd194, %r205, 4;
	add.s64 	%rd195, %rd191, %rd194;
	ld.global.u32 	%r180, [%rd195];
	mul.wide.s32 	%rd196, %r179, 4;
	add.s64 	%rd197, %rd2, %rd196;
	ld.global.f32 	%f318, [%rd197];
	mul.wide.s32 	%rd198, %r180, 4;
	add.s64 	%rd199, %rd2, %rd198;
	ld.global.f32 	%f319, [%rd199];
	sub.f32 	%f320, %f318, %f319;
	add.s64 	%rd200, %rd1, %rd196;
	ld.global.f32 	%f321, [%rd200];
	add.s64 	%rd201, %rd1, %rd198;
	ld.global.f32 	%f322, [%rd201];
	sub.f32 	%f323, %f321, %f322;
	mul.f32 	%f324, %f323, %f323;
	fma.rn.f32 	%f325, %f320, %f320, %f324;
	sqrt.rn.f32 	%f326, %f325;
	fma.rn.f32 	%f353, %f326, %f317, %f353;
$L__BB3_35:
	ld.param.u64 	%rd216, [_Z7two_optPilPfS0_P12min_dst_datall_param_5];
	add.f32 	%f327, %f335, %f342;
	add.f32 	%f328, %f327, %f353;
	mul.f32 	%f329, %f328, 0f42C80000;
	cvt.rzi.s64.f32 	%rd11, %f329;
	setp.ge.s64 	%p28, %rd11, %rd216;
	@%p28 bra 	$L__BB3_37;
	ld.param.u64 	%rd215, [_Z7two_optPilPfS0_P12min_dst_datall_param_4];
	cvta.to.global.u64 	%rd202, %rd215;
	mad.lo.s64 	%rd203, %rd4, 24, %rd202;
	st.global.u64 	[%rd203], %rd11;
	st.global.u64 	[%rd203+8], %rd25;
	st.global.u64 	[%rd203+16], %rd7;
$L__BB3_37:
	ret;

}


// ===== COMPILED SASS (sm_100) =====

	.target	sm_100

	.elftype	@"ET_EXEC"


//--------------------- .note.nv.tkinfo           --------------------------
	.section	.note.nv.tkinfo,"",@"SHT_NOTE"
	.sectionflags	@"SHF_NOTE_NV_TKINFO"
	.tkinfo
        /*0018*/ 	.word	0x00000002
        /*0030*/ 	.string	""
        /*0030*/ 	.string	"ptxas"
        /*0030*/ 	.string	"Cuda compilation tools, release 13.0, V13.0.88"
        /*0030*/ 	.string	"Build cuda_13.0.r13.0/compiler.36424714_0"
        /*0030*/ 	.string	"-arch sm_100 -m 64 "



//--------------------- .note.nv.cuinfo           --------------------------
	.section	.note.nv.cuinfo,"",@"SHT_NOTE"
	.sectionflags	@"SHF_NOTE_NV_CUINFO"
        /*0018*/ 	.short	0x0002
        /*001a*/ 	.short	0x0064
        /*001c*/ 	.short	0x0082
	.zero		2


//--------------------- .nv.info                  --------------------------
	.section	.nv.info,"",@"SHT_CUDA_INFO"
	.align	4


	//----- nvinfo : EIATTR_REGCOUNT
	.align		4
        /*0000*/ 	.byte	0x04, 0x2f
        /*0002*/ 	.short	(.L_1 - .L_0)
	.align		4
.L_0:
        /*0004*/ 	.word	index@(_Z12fill_dst_arrP12min_dst_datall)
        /*0008*/ 	.word	0x0000000a


	//----- nvinfo : EIATTR_FRAME_SIZE
	.align		4
.L_1:
        /*000c*/ 	.byte	0x04, 0x11
        /*000e*/ 	.short	(.L_3 - .L_2)
	.align		4
.L_2:
        /*0010*/ 	.word	index@(_Z12fill_dst_arrP12min_dst_datall)
        /*0014*/ 	.word	0x00000000


	//----- nvinfo : EIATTR_REGCOUNT
	.align		4
.L_3:
        /*0018*/ 	.byte	0x04, 0x2f
        /*001a*/ 	.short	(.L_5 - .L_4)
	.align		4
.L_4:
        /*001c*/ 	.word	index@(_Z8find_minP12min_dst_datalll)
        /*0020*/ 	.word	0x00000010


	//----- nvinfo : EIATTR_FRAME_SIZE
	.align		4
.L_5:
        /*0024*/ 	.byte	0x04, 0x11
        /*0026*/ 	.short	(.L_7 - .L_6)
	.align		4
.L_6:
        /*0028*/ 	.word	index@($__internal_4_$__cuda_sm20_rem_s64)
        /*002c*/ 	.word	0x00000000


	//----- nvinfo : EIATTR_FRAME_SIZE
	.align		4
.L_7:
        /*0030*/ 	.byte	0x04, 0x11
        /*0032*/ 	.short	(.L_9 - .L_8)
	.align		4
.L_8:
        /*0034*/ 	.word	index@(_Z8find_minP12min_dst_datalll)
        /*0038*/ 	.word	0x00000000


	//----- nvinfo : EIATTR_REGCOUNT
	.align		4
.L_9:
        /*003c*/ 	.byte	0x04, 0x2f
        /*003e*/ 	.short	(.L_11 - .L_10)
	.align		4
.L_10:
        /*0040*/ 	.word	index@(_Z4swapPilPfS0_P12min_dst_datall)
        /*0044*/ 	.word	0x00000026


	//----- nvinfo : EIATTR_FRAME_SIZE
	.align		4
.L_11:
        /*0048*/ 	.byte	0x04, 0x11
        /*004a*/ 	.short	(.L_13 - .L_12)
	.align		4
.L_12:
        /*004c*/ 	.word	index@($__internal_3_$__cuda_sm20_sqrt_rn_f32_slowpath)
        /*0050*/ 	.word	0x00000000


	//----- nvinfo : EIATTR_FRAME_SIZE
	.align		4
.L_13:
        /*0054*/ 	.byte	0x04, 0x11
        /*0056*/ 	.short	(.L_15 - .L_14)
	.align		4
.L_14:
        /*0058*/ 	.word	index@($__internal_2_$__cuda_sm20_dsqrt_rn_f64_mediumpath_v1)
        /*005c*/ 	.word	0x00000000


	//----- nvinfo : EIATTR_FRAME_SIZE
	.align		4
.L_15:
        /*0060*/ 	.byte	0x04, 0x11
        /*0062*/ 	.short	(.L_17 - .L_16)
	.align		4
.L_16:
        /*0064*/ 	.word	index@(_Z4swapPilPfS0_P12min_dst_datall)
        /*0068*/ 	.word	0x00000000


	//----- nvinfo : EIATTR_REGCOUNT
	.align		4
.L_17:
        /*006c*/ 	.byte	0x04, 0x2f
        /*006e*/ 	.short	(.L_19 - .L_18)
	.align		4
.L_18:
        /*0070*/ 	.word	index@(_Z7two_optPilPfS0_P12min_dst_datall)
        /*0074*/ 	.word	0x00000026


	//----- nvinfo : EIATTR_FRAME_SIZE
	.align		4
.L_19:
        /*0078*/ 	.byte	0x04, 0x11
        /*007a*/ 	.short	(.L_21 - .L_20)
	.align		4
.L_20:
        /*007c*/ 	.word	index@($__internal_1_$__cuda_sm20_sqrt_rn_f32_slowpath)
        /*0080*/ 	.word	0x00000000


	//----- nvinfo : EIATTR_FRAME_SIZE
	.align		4
.L_21:
        /*0084*/ 	.byte	0x04, 0x11
        /*0086*/ 	.short	(.L_23 - .L_22)
	.align		4
.L_22:
        /*0088*/ 	.word	index@($__internal_0_$__cuda_sm20_dsqrt_rn_f64_mediumpath_v1)
        /*008c*/ 	.word	0x00000000


	//----- nvinfo : EIATTR_FRAME_SIZE
	.align		4
.L_23:
        /*0090*/ 	.byte	0x04, 0x11
        /*0092*/ 	.short	(.L_25 - .L_24)
	.align		4
.L_24:
        /*0094*/ 	.word	index@(_Z7two_optPilPfS0_P12min_dst_datall)
        /*0098*/ 	.word	0x00000000


	//----- nvinfo : EIATTR_MIN_STACK_SIZE
	.align		4
.L_25:
        /*009c*/ 	.byte	0x04, 0x12
        /*009e*/ 	.short	(.L_27 - .L_26)
	.align		4
.L_26:
        /*00a0*/ 	.word	index@(_Z7two_optPilPfS0_P12min_dst_datall)
        /*00a4*/ 	.word	0x00000000


	//----- nvinfo : EIATTR_MIN_STACK_SIZE
	.align		4
.L_27:
        /*00a8*/ 	.byte	0x04, 0x12
        /*00aa*/ 	.short	(.L_29 - .L_28)
	.align		4
.L_28:
        /*00ac*/ 	.word	index@(_Z4swapPilPfS0_P12min_dst_datall)
        /*00b0*/ 	.word	0x00000000


	//----- nvinfo : EIATTR_MIN_STACK_SIZE
	.align		4
.L_29:
        /*00b4*/ 	.byte	0x04, 0x12
        /*00b6*/ 	.short	(.L_31 - .L_30)
	.align		4
.L_30:
        /*00b8*/ 	.word	index@(_Z8find_minP12min_dst_datalll)
        /*00bc*/ 	.word	0x00000000


	//----- nvinfo : EIATTR_MIN_STACK_SIZE
	.align		4
.L_31:
        /*00c0*/ 	.byte	0x04, 0x12
        /*00c2*/ 	.short	(.L_33 - .L_32)
	.align		4
.L_32:
        /*00c4*/ 	.word	index@(_Z12fill_dst_arrP12min_dst_datall)
        /*00c8*/ 	.word	0x00000000
.L_33:


//--------------------- .nv.compat                --------------------------
	.section	.nv.compat,"",@"SHT_CUDA_COMPAT_INFO"
	.align	4
        /*0000*/ 	.byte	0x02, 0x09, 0x00, 0x00, 0x02, 0x02, 0x01, 0x00, 0x02, 0x05, 0x05, 0x00, 0x03, 0x07, 0x01, 0x01
        /*0010*/ 	.byte	0x02, 0x03, 0x00, 0x00, 0x02, 0x06, 0x01, 0x00, 0x04, 0x0b, 0x08, 0x00, 0x01, 0x00, 0x00, 0x00
        /*0020*/ 	.byte	0x00, 0x00, 0x00, 0x00


//--------------------- .nv.info._Z7two_optPilPfS0_P12min_dst_datall --------------------------
	.section	.nv.info._Z7two_optPilPfS0_P12min_dst_datall,"",@"SHT_CUDA_INFO"
	.sectionflags	@""
	.align	4


	//----- nvinfo : EIATTR_CUDA_API_VERSION
	.align		4
        /*0000*/ 	.byte	0x04, 0x37
        /*0002*/ 	.short	(.L_35 - .L_34)
.L_34:
        /*0004*/ 	.word	0x00000082


	//----- nvinfo : EIATTR_KPARAM_INFO
	.align		4
.L_35:
        /*0008*/ 	.byte	0x04, 0x17
        /*000a*/ 	.short	(.L_37 - .L_36)
.L_36:
        /*000c*/ 	.word	0x00000000
        /*0010*/ 	.short	0x0006
        /*0012*/ 	.short	0x0030
        /*0014*/ 	.byte	0x00, 0xf0, 0x21, 0x00


	//----- nvinfo : EIATTR_KPARAM_INFO
	.align		4
.L_37:
        /*0018*/ 	.byte	0x04, 0x17
        /*001a*/ 	.short	(.L_39 - .L_38)
.L_38:
        /*001c*/ 	.word	0x00000000
        /*0020*/ 	.short	0x0005
        /*0022*/ 	.short	0x0028
        /*0024*/ 	.byte	0x00, 0xf0, 0x21, 0x00


	//----- nvinfo : EIATTR_KPARAM_INFO
	.align		4
.L_39:
        /*0028*/ 	.byte	0x04, 0x17
        /*002a*/ 	.short	(.L_41 - .L_40)
.L_40:
        /*002c*/ 	.word	0x00000000
        /*0030*/ 	.short	0x0004
        /*0032*/ 	.short	0x0020
        /*0034*/ 	.byte	0x00, 0xf5, 0x21, 0x00


	//----- nvinfo : EIATTR_KPARAM_INFO
	.align		4
.L_41:
        /*0038*/ 	.byte	0x04, 0x17
        /*003a*/ 	.short	(.L_43 - .L_42)
.L_42:
        /*003c*/ 	.word	0x00000000
        /*0040*/ 	.short	0x0003
        /*0042*/ 	.short	0x0018
        /*0044*/ 	.byte	0x00, 0xf5, 0x21, 0x00


	//----- nvinfo : EIATTR_KPARAM_INFO
	.align		4
.L_43:
        /*0048*/ 	.byte	0x04, 0x17
        /*004a*/ 	.short	(.L_45 - .L_44)
.L_44:
        /*004c*/ 	.word	0x00000000
        /*0050*/ 	.short	0x0002
        /*0052*/ 	.short	0x0010
        /*0054*/ 	.byte	0x00, 0xf5, 0x21, 0x00


	//----- nvinfo : EIATTR_KPARAM_INFO
	.align		4
.L_45:
        /*0058*/ 	.byte	0x04, 0x17
        /*005a*/ 	.short	(.L_47 - .L_46)
.L_46:
        /*005c*/ 	.word	0x00000000
        /*0060*/ 	.short	0x0001
        /*0062*/ 	.short	0x0008
        /*0064*/ 	.byte	0x00, 0xf0, 0x21, 0x00


	//----- nvinfo : EIATTR_KPARAM_INFO
	.align		4
.L_47:
        /*0068*/ 	.byte	0x04, 0x17
        /*006a*/ 	.short	(.L_49 - .L_48)
.L_48:
        /*006c*/ 	.word	0x00000000
        /*0070*/ 	.short	0x0000
        /*0072*/ 	.short	0x0000
        /*0074*/ 	.byte	0x00, 0xf5, 0x21, 0x00


	//----- nvinfo : EIATTR_SPARSE_MMA_MASK
	.align		4
.L_49:
        /*0078*/ 	.byte	0x03, 0x50
        /*007a*/ 	.short	0x0000


	//----- nvinfo : EIATTR_MAXREG_COUNT
	.align		4
        /*007c*/ 	.byte	0x03, 0x1b
        /*007e*/ 	.short	0x00ff


	//----- nvinfo : EIATTR_MERCURY_ISA_VERSION
	.align		4
        /*0080*/ 	.byte	0x03, 0x5f
        /*0082*/ 	.short	0x0101


	//----- nvinfo : EIATTR_VRC_CTA_INIT_COUNT
	.align		4
        /*0084*/ 	.byte	0x02, 0x4a
	.zero		1
	.zero		1


	//----- nvinfo : EIATTR_EXIT_INSTR_OFFSETS
	.align		4
        /*0088*/ 	.byte	0x04, 0x1c
        /*008a*/ 	.short	(.L_51 - .L_50)


	//   ....[0]....
.L_50:
        /*008c*/ 	.word	0x00000090


	//   ....[1]....
        /*0090*/ 	.word	0x00000490


	//   ....[2]....
        /*0094*/ 	.word	0x000046a0


	//   ....[3]....
        /*0098*/ 	.word	0x00004720


	//----- nvinfo : EIATTR_CRS_STACK_SIZE
	.align		4
.L_51:
        /*009c*/ 	.byte	0x04, 0x1e
        /*009e*/ 	.short	(.L_53 - .L_52)
.L_52:
        /*00a0*/ 	.word	0x00000000


	//----- nvinfo : EIATTR_CBANK_PARAM_SIZE
	.align		4
.L_53:
        /*00a4*/ 	.byte	0x03, 0x19
        /*00a6*/ 	.short	0x0038


	//----- nvinfo : EIATTR_PARAM_CBANK
	.align		4
        /*00a8*/ 	.byte	0x04, 0x0a
        /*00aa*/ 	.short	(.L_55 - .L_54)
	.align		4
.L_54:
        /*00ac*/ 	.word	index@(.nv.constant0._Z7two_optPilPfS0_P12min_dst_datall)
        /*00b0*/ 	.short	0x0380
        /*00b2*/ 	.short	0x0038


	//----- nvinfo : EIATTR_SW_WAR
	.align		4
.L_55:
        /*00b4*/ 	.byte	0x04, 0x36
        /*00b6*/ 	.short	(.L_57 - .L_56)
.L_56:
        /*00b8*/ 	.word	0x00000008
.L_57:


//--------------------- .nv.info._Z4swapPilPfS0_P12min_dst_datall --------------------------
	.section	.nv.info._Z4swapPilPfS0_P12min_dst_datall,"",@"SHT_CUDA_INFO"
	.sectionflags	@""
	.align	4


	//----- nvinfo : EIATTR_CUDA_API_VERSION
	.align		4
        /*0000*/ 	.byte	0x04, 0x37
        /*0002*/ 	.short	(.L_59 - .L_58)
.L_58:
        /*0004*/ 	.word	0x00000082


	//----- nvinfo : EIATTR_KPARAM_INFO
	.align		4
.L_59:
        /*0008*/ 	.byte	0x04, 0x17
        /*000a*/ 	.short	(.L_61 - .L_60)
.L_60:
        /*000c*/ 	.word	0x00000000
        /*0010*/ 	.short	0x0006
        /*0012*/ 	.short	0x0030
        /*0014*/ 	.byte	0x00, 0xf0, 0x21, 0x00


	//----- nvinfo : EIATTR_KPARAM_INFO
	.align		4
.L_61:
        /*0018*/ 	.byte	0x04, 0x17
        /*001a*/ 	.short	(.L_63 - .L_62)
.L_62:
        /*001c*/ 	.word	0x00000000
        /*0020*/ 	.short	0x0005
        /*0022*/ 	.short	0x0028
        /*0024*/ 	.byte	0x00, 0xf0, 0x21, 0x00


	//----- nvinfo : EIATTR_KPARAM_INFO
	.align		4
.L_63:
        /*0028*/ 	.byte	0x04, 0x17
        /*002a*/ 	.short	(.L_65 - .L_64)
.L_64:
        /*002c*/ 	.word	0x00000000
        /*0030*/ 	.short	0x0004
        /*0032*/ 	.short	0x0020
        /*0034*/ 	.byte	0x00, 0xf5, 0x21, 0x00


	//----- nvinfo : EIATTR_KPARAM_INFO
	.align		4
.L_65:
        /*0038*/ 	.byte	0x04, 0x17
        /*003a*/ 	.short	(.L_67 - .L_66)
.L_66:
        /*003c*/ 	.word	0x00000000
        /*0040*/ 	.short	0x0003
        /*0042*/ 	.short	0x0018
        /*0044*/ 	.byte	0x00, 0xf5, 0x21, 0x00


	//----- nvinfo : EIATTR_KPARAM_INFO
	.align		4
.L_67:
        /*0048*/ 	.byte	0x04, 0x17
        /*004a*/ 	.short	(.L_69 - .L_68)
.L_68:
        /*004c*/ 	.word	0x00000000
        /*0050*/ 	.short	0x0002
        /*0052*/ 	.short	0x0010
        /*0054*/ 	.byte	0x00, 0xf5, 0x21, 0x00


	//----- nvinfo : EIATTR_KPARAM_INFO
	.align		4
.L_69:
        /*0058*/ 	.byte	0x04, 0x17
        /*005a*/ 	.short	(.L_71 - .L_70)
.L_70:
        /*005c*/ 	.word	0x00000000
        /*0060*/ 	.short	0x0001
        /*0062*/ 	.short	0x0008
        /*0064*/ 	.byte	0x00, 0xf0, 0x21, 0x00


	//----- nvinfo : EIATTR_KPARAM_INFO
	.align		4
.L_71:
        /*0068*/ 	.byte	0x04, 0x17
        /*006a*/ 	.short	(.L_73 - .L_72)
.L_72:
        /*006c*/ 	.word	0x00000000
        /*0070*/ 	.short	0x0000
        /*0072*/ 	.short	0x0000
        /*0074*/ 	.byte	0x00, 0xf5, 0x21, 0x00


	//----- nvinfo : EIATTR_SPARSE_MMA_MASK
	.align		4
.L_73:
        /*0078*/ 	.byte	0x03, 0x50
        /*007a*/ 	.short	0x0000


	//----- nvinfo : EIATTR_MAXREG_COUNT
	.align		4
        /*007c*/ 	.byte	0x03, 0x1b
        /*007e*/ 	.short	0x00ff


	//----- nvinfo : EIATTR_MERCURY_ISA_VERSION
	.align		4
        /*0080*/ 	.byte	0x03, 0x5f
        /*0082*/ 	.short	0x0101


	//----- nvinfo : EIATTR_VRC_CTA_INIT_COUNT
	.align		4
        /*0084*/ 	.byte	0x02, 0x4a
	.zero		1
	.zero		1


	//----- nvinfo : EIATTR_EXIT_INSTR_OFFSETS
	.align		4
        /*0088*/ 	.byte	0x04, 0x1c
        /*008a*/ 	.short	(.L_75 - .L_74)


	//   ....[0]....
.L_74:
        /*008c*/ 	.word	0x00000080


	//   ....[1]....
        /*0090*/ 	.word	0x00000450


	//   ....[2]....
        /*0094*/ 	.word	0x00001dc0


	//   ....[3]....
        /*0098*/ 	.word	0x00001e70


	//----- nvinfo : EIATTR_CRS_STACK_SIZE
	.align		4
.L_75:
        /*009c*/ 	.byte	0x04, 0x1e
        /*009e*/ 	.short	(.L_77 - .L_76)
.L_76:
        /*00a0*/ 	.word	0x00000000


	//----- nvinfo : EIATTR_CBANK_PARAM_SIZE
	.align		4
.L_77:
        /*00a4*/ 	.byte	0x03, 0x19
        /*00a6*/ 	.short	0x0038


	//----- nvinfo : EIATTR_PARAM_CBANK
	.align		4
        /*00a8*/ 	.byte	0x04, 0x0a
        /*00aa*/ 	.short	(.L_79 - .L_78)
	.align		4
.L_78:
        /*00ac*/ 	.word	index@(.nv.constant0._Z4swapPilPfS0_P12min_dst_datall)
        /*00b0*/ 	.short	0x0380
        /*00b2*/ 	.short	0x0038


	//----- nvinfo : EIATTR_SW_WAR
	.align		4
.L_79:
        /*00b4*/ 	.byte	0x04, 0x36
        /*00b6*/ 	.short	(.L_81 - .L_80)
.L_80:
        /*00b8*/ 	.word	0x00000008
.L_81:


//--------------------- .nv.info._Z8find_minP12min_dst_datalll --------------------------
	.section	.nv.info._Z8find_minP12min_dst_datalll,"",@"SHT_CUDA_INFO"
	.sectionflags	@""
	.align	4


	//----- nvinfo : EIATTR_CUDA_API_VERSION
	.align		4
        /*0000*/ 	.byte	0x04, 0x37
        /*0002*/ 	.short	(.L_83 - .L_82)
.L_82:
        /*0004*/ 	.word	0x00000082


	//----- nvinfo : EIATTR_KPARAM_INFO
	.align		4
.L_83:
        /*0008*/ 	.byte	0x04, 0x17
        /*000a*/ 	.short	(.L_85 - .L_84)
.L_84:
        /*000c*/ 	.word	0x00000000
        /*0010*/ 	.short	0x0003
        /*0012*/ 	.short	0x0018
        /*0014*/ 	.byte	0x00, 0xf0, 0x21, 0x00


	//----- nvinfo : EIATTR_KPARAM_INFO
	.align		4
.L_85:
        /*0018*/ 	.byte	0x04, 0x17
        /*001a*/ 	.short	(.L_87 - .L_86)
.L_86:
        /*001c*/ 	.word	0x00000000
        /*0020*/ 	.short	0x0002
        /*0022*/ 	.short	0x0010
        /*0024*/ 	.byte	0x00, 0xf0, 0x21, 0x00


	//----- nvinfo : EIATTR_KPARAM_INFO
	.align		4
.L_87:
        /*0028*/ 	.byte	0x04, 0x17
        /*002a*/ 	.short	(.L_89 - .L_88)
.L_88:
        /*002c*/ 	.word	0x00000000
        /*0030*/ 	.short	0x0001
        /*0032*/ 	.short	0x0008
        /*0034*/ 	.byte	0x00, 0xf0, 0x21, 0x00


	//----- nvinfo : EIATTR_KPARAM_INFO
	.align		4
.L_89:
        /*0038*/ 	.byte	0x04, 0x17
        /*003a*/ 	.short	(.L_91 - .L_90)
.L_90:
        /*003c*/ 	.word	0x00000000
        /*0040*/ 	.short	0x0000
        /*0042*/ 	.short	0x0000
        /*0044*/ 	.byte	0x00, 0xf5, 0x21, 0x00


	//----- nvinfo : EIATTR_SPARSE_MMA_MASK
	.align		4
.L_91:
        /*0048*/ 	.byte	0x03, 0x50
        /*004a*/ 	.short	0x0000


	//----- nvinfo : EIATTR_MAXREG_COUNT
	.align		4
        /*004c*/ 	.byte	0x03, 0x1b
        /*004e*/ 	.short	0x00ff


	//----- nvinfo : EIATTR_MERCURY_ISA_VERSION
	.align		4
        /*0050*/ 	.byte	0x03, 0x5f
        /*0052*/ 	.short	0x0101


	//----- nvinfo : EIATTR_VRC_CTA_INIT_COUNT
	.align		4
        /*0054*/ 	.byte	0x02, 0x4a
	.zero		1
	.zero		1


	//----- nvinfo : EIATTR_EXIT_INSTR_OFFSETS
	.align		4
        /*0058*/ 	.byte	0x04, 0x1c
        /*005a*/ 	.short	(.L_93 - .L_92)


	//   ....[0]....
.L_92:
        /*005c*/ 	.word	0x00000270


	//   ....[1]....
        /*0060*/ 	.word	0x00000340


	//   ....[2]....
        /*0064*/ 	.word	0x000003a0


	//----- nvinfo : EIATTR_CRS_STACK_SIZE
	.align		4
.L_93:
        /*0068*/ 	.byte	0x04, 0x1e
        /*006a*/ 	.short	(.L_95 - .L_94)
.L_94:
        /*006c*/ 	.word	0x00000000


	//----- nvinfo : EIATTR_CBANK_PARAM_SIZE
	.align		4
.L_95:
        /*0070*/ 	.byte	0x03, 0x19
        /*0072*/ 	.short	0x0020


	//----- nvinfo : EIATTR_PARAM_CBANK
	.align		4
        /*0074*/ 	.byte	0x04, 0x0a
        /*0076*/ 	.short	(.L_97 - .L_96)
	.align		4
.L_96:
        /*0078*/ 	.word	index@(.nv.constant0._Z8find_minP12min_dst_datalll)
        /*007c*/ 	.short	0x0380
        /*007e*/ 	.short	0x0020


	//----- nvinfo : EIATTR_SW_WAR
	.align		4
.L_97:
        /*0080*/ 	.byte	0x04, 0x36
        /*0082*/ 	.short	(.L_99 - .L_98)
.L_98:
        /*0084*/ 	.word	0x00000008
.L_99:


//--------------------- .nv.info._Z12fill_dst_arrP12min_dst_datall --------------------------
	.section	.nv.info._Z12fill_dst_arrP12min_dst_datall,"",@"SHT_CUDA_INFO"
	.sectionflags	@""
	.align	4


	//----- nvinfo : EIATTR_CUDA_API_VERSION
	.align		4
        /*0000*/ 	.byte	0x04, 0x37
        /*0002*/ 	.short	(.L_101 - .L_100)
.L_100:
        /*0004*/ 	.word	0x00000082


	//----- nvinfo : EIATTR_KPARAM_INFO
	.align		4
.L_101:
        /*0008*/ 	.byte	0x04, 0x17
        /*000a*/ 	.short	(.L_103 - .L_102)
.L_102:
        /*000c*/ 	.word	0x00000000
        /*0010*/ 	.short	0x0002
        /*0012*/ 	.short	0x0010
        /*0014*/ 	.byte	0x00, 0xf0, 0x21, 0x00


	//----- nvinfo : EIATTR_KPARAM_INFO
	.align		4
.L_103:
        /*0018*/ 	.byte	0x04, 0x17
        /*001a*/ 	.short	(.L_105 - .L_104)
.L_104:
        /*001c*/ 	.word	0x00000000
        /*0020*/ 	.short	0x0001
        /*0022*/ 	.short	0x0008
        /*0024*/ 	.byte	0x00, 0xf0, 0x21, 0x00


	//----- nvinfo : EIATTR_KPARAM_INFO
	.align		4
.L_105:
        /*0028*/ 	.byte	0x04, 0x17
        /*002a*/ 	.short	(.L_107 - .L_106)
.L_106:
        /*002c*/ 	.word	0x00000000
        /*0030*/ 	.short	0x0000
        /*0032*/ 	.short	0x0000
        /*0034*/ 	.byte	0x00, 0xf5, 0x21, 0x00


	//----- nvinfo : EIATTR_SPARSE_MMA_MASK
	.align		4
.L_107:
        /*0038*/ 	.byte	0x03, 0x50
        /*003a*/ 	.short	0x0000


	//----- nvinfo : EIATTR_MAXREG_COUNT
	.align		4
        /*003c*/ 	.byte	0x03, 0x1b
        /*003e*/ 	.short	0x00ff


	//----- nvinfo : EIATTR_MERCURY_ISA_VERSION
	.align		4
        /*0040*/ 	.byte	0x03, 0x5f
        /*0042*/ 	.short	0x0101


	//----- nvinfo : EIATTR_VRC_CTA_INIT_COUNT
	.align		4
        /*0044*/ 	.byte	0x02, 0x4a
	.zero		1
	.zero		1


	//----- nvinfo : EIATTR_EXIT_INSTR_OFFSETS
	.align		4
        /*0048*/ 	.byte	0x04, 0x1c
        /*004a*/ 	.short	(.L_109 - .L_108)


	//   ....[0]....
.L_108:
        /*004c*/ 	.word	0x00000090


	//   ....[1]....
        /*0050*/ 	.word	0x00000110


	//----- nvinfo : EIATTR_CBANK_PARAM_SIZE
	.align		4
.L_109:
        /*0054*/ 	.byte	0x03, 0x19
        /*0056*/ 	.short	0x0018


	//----- nvinfo : EIATTR_PARAM_CBANK
	.align		4
        /*0058*/ 	.byte	0x04, 0x0a
        /*005a*/ 	.short	(.L_111 - .L_110)
	.align		4
.L_110:
        /*005c*/ 	.word	index@(.nv.constant0._Z12fill_dst_arrP12min_dst_datall)
        /*0060*/ 	.short	0x0380
        /*0062*/ 	.short	0x0018


	//----- nvinfo : EIATTR_SW_WAR
	.align		4
.L_111:
        /*0064*/ 	.byte	0x04, 0x36
        /*0066*/ 	.short	(.L_113 - .L_112)
.L_112:
        /*0068*/ 	.word	0x00000008
.L_113:


//--------------------- .nv.callgraph             --------------------------
	.section	.nv.callgraph,"",@"SHT_CUDA_CALLGRAPH"
	.align	4
	.sectionentsize	8
	.align		4
        /*0000*/ 	.word	0x00000000
	.align		4
        /*0004*/ 	.word	0xffffffff
	.align		4
        /*0008*/ 	.word	0x00000000
	.align		4
        /*000c*/ 	.word	0xfffffffe
	.align		4
        /*0010*/ 	.word	0x00000000
	.align		4
        /*0014*/ 	.word	0xfffffffd
	.align		4
        /*0018*/ 	.word	0x00000000
	.align		4
        /*001c*/ 	.word	0xfffffffc


//--------------------- .text._Z7two_optPilPfS0_P12min_dst_datall --------------------------
	.section	.text._Z7two_optPilPfS0_P12min_dst_datall,"ax",@progbits
	.align	128
        .global         _Z7two_optPilPfS0_P12min_dst_datall
        .type           _Z7two_optPilPfS0_P12min_dst_datall,@function
        .size           _Z7two_optPilPfS0_P12min_dst_datall,(.L_x_180 - _Z7two_optPilPfS0_P12min_dst_datall)
        .other          _Z7two_optPilPfS0_P12min_dst_datall,@"STO_CUDA_ENTRY STV_DEFAULT"
_Z7two_optPilPfS0_P12min_dst_datall:
.text._Z7two_optPilPfS0_P12min_dst_datall:
[----:B------:R-:W-:Y:S01]  /*0000*/  LDC R1, c[0x0][0x37c] ;  /* 0x0000df00ff017b82 */ /* 0x000fe20000000800 */
[----:B------:R-:W0:Y:S07]  /*0010*/  S2R R24, SR_TID.X ;  /* 0x0000000000187919 */ /* 0x000e2e0000002100 */
[----:B------:R-:W1:Y:S01]  /*0020*/  S2UR UR6, SR_CTAID.X ;  /* 0x00000000000679c3 */ /* 0x000e620000002500 */
[----:B------:R-:W1:Y:S07]  /*0030*/  LDCU UR4, c[0x0][0x360] ;  /* 0x00006c00ff0477ac */ /* 0x000e6e0008000800 */
[----:B------:R-:W2:Y:S01]  /*0040*/  LDC.64 R4, c[0x0][0x3b0] ;  /* 0x0000ec00ff047b82 */ /* 0x000ea20000000a00 */
[----:B-1----:R-:W-:-:S06]  /*0050*/  UIMAD UR6, UR6, UR4, URZ ;  /* 0x00000004060672a4 */ /* 0x002fcc000f8e02ff */
[----:B0-----:R-:W-:-:S04]  /*0060*/  IADD3 R24, PT, PT, R24, UR6, RZ ;  /* 0x0000000618187c10 */ /* 0x001fc8000fffe0ff */
[----:B--2---:R-:W-:-:S04]  /*0070*/  ISETP.GE.U32.AND P0, PT, R24, R4, PT ;  /* 0x000000041800720c */ /* 0x004fc80003f06070 */
[----:B------:R-:W-:-:S13]  /*0080*/  ISETP.GE.AND.EX P0, PT, RZ, R5, PT, P0 ;  /* 0x00000005ff00720c */ /* 0x000fda0003f06300 */
[----:B------:R-:W-:Y:S05]  /*0090*/  @P0 EXIT ;  /* 0x000000000000094d */ /* 0x000fea0003800000 */
[----:B------:R-:W-:Y:S01]  /*00a0*/  LOP3.LUT R3, RZ, R24, RZ, 0x33, !PT ;  /* 0x00000018ff037212 */ /* 0x000fe200078e33ff */
[----:B------:R-:W-:Y:S01]  /*00b0*/  HFMA2 R9, -RZ, RZ, 1.9609375, 0 ;  /* 0x3fd80000ff097431 */ /* 0x000fe200000001ff */
[----:B------:R-:W-:Y:S01]  /*00c0*/  MOV R8, 0x0 ;  /* 0x0000000000087802 */ /* 0x000fe20000000f00 */
[----:B------:R-:W0:Y:S01]  /*00d0*/  LDCU.64 UR4, c[0x0][0x388] ;  /* 0x00007100ff0477ac */ /* 0x000e220008000a00 */
[----:B------:R-:W-:Y:S01]  /*00e0*/  IADD3 R4, P0, PT, R3, R4, RZ ;  /* 0x0000000403047210 */ /* 0x000fe20007f1e0ff */
[----:B------:R-:W-:Y:S03]  /*00f0*/  BSSY.RECONVERGENT B0, `(.L_x_0) ;  /* 0x000001b000007945 */ /* 0x000fe60003800200 */
[----:B------:R-:W-:Y:S02]  /*0100*/  IADD3.X R5, PT, PT, R5, -0x1, RZ, P0, !PT ;  /* 0xffffffff05057810 */ /* 0x000fe400007fe4ff */
[----:B------:R-:W-:-:S02]  /*0110*/  SHF.L.U32 R0, R4, 0x3, RZ ;  /* 0x0000000304007819 */ /* 0x000fc400000006ff */
[----:B------:R-:W-:Y:S02]  /*0120*/  SHF.L.U64.HI R5, R4, 0x3, R5 ;  /* 0x0000000304057819 */ /* 0x000fe40000010205 */
[----:B------:R-:W-:-:S06]  /*0130*/  LOP3.LUT R4, R0, 0x1, RZ, 0xfc, !PT ;  /* 0x0000000100047812 */ /* 0x000fcc00078efcff */
[----:B------:R-:W1:Y:S01]  /*0140*/  I2F.F64.S64 R4, R4 ;  /* 0x0000000400047312 */ /* 0x000e620000301c00 */
[----:B0-----:R-:W-:-:S04]  /*0150*/  UIADD3 UR4, UP0, UPT, UR4, -0x2, URZ ;  /* 0xfffffffe04047890 */ /* 0x001fc8000ff1e0ff */
[----:B------:R-:W-:-:S09]  /*0160*/  UIADD3.X UR5, UPT, UPT, UR5, -0x1, URZ, UP0, !UPT ;  /* 0xffffffff05057890 */ /* 0x000fd200087fe4ff */
[----:B------:R-:W0:Y:S01]  /*0170*/  I2F.S64 R0, UR4 ;  /* 0x0000000400007d12 */ /* 0x000e220008301400 */
[----:B-1----:R-:W-:-:S04]  /*0180*/  IADD3 R6, PT, PT, R5, -0x3500000, RZ ;  /* 0xfcb0000005067810 */ /* 0x002fc80007ffe0ff */
[----:B------:R-:W-:-:S03]  /*0190*/  ISETP.GE.U32.AND P0, PT, R6, 0x7ca00000, PT ;  /* 0x7ca000000600780c */ /* 0x000fc60003f06070 */
[----:B------:R-:W1:Y:S02]  /*01a0*/  MUFU.RSQ64H R7, R5 ;  /* 0x0000000500077308 */ /* 0x000e640000001c00 */
[----:B-1----:R-:W-:-:S08]  /*01b0*/  DMUL R2, R6, R6 ;  /* 0x0000000606027228 */ /* 0x002fd00000000000 */
[----:B------:R-:W-:-:S08]  /*01c0*/  DFMA R2, R4, -R2, 1 ;  /* 0x3ff000000402742b */ /* 0x000fd00000000802 */
[----:B------:R-:W-:Y:S02]  /*01d0*/  DFMA R8, R2, R8, 0.5 ;  /* 0x3fe000000208742b */ /* 0x000fe40000000008 */
[----:B------:R-:W-:-:S08]  /*01e0*/  DMUL R2, R6, R2 ;  /* 0x0000000206027228 */ /* 0x000fd00000000000 */
[----:B------:R-:W-:-:S08]  /*01f0*/  DFMA R8, R8, R2, R6 ;  /* 0x000000020808722b */ /* 0x000fd00000000006 */
[----:B------:R-:W-:Y:S02]  /*0200*/  DMUL R10, R4, R8 ;  /* 0x00000008040a7228 */ /* 0x000fe40000000000 */
[----:B------:R-:W-:Y:S02]  /*0210*/  IADD3 R15, PT, PT, R9, -0x100000, RZ ;  /* 0xfff00000090f7810 */ /* 0x000fe40007ffe0ff */
[----:B------:R-:W-:-:S04]  /*0220*/  MOV R14, R8 ;  /* 0x00000008000e7202 */ /* 0x000fc80000000f00 */
[----:B------:R-:W-:-:S08]  /*0230*/  DFMA R12, R10, -R10, R4 ;  /* 0x8000000a0a0c722b */ /* 0x000fd00000000004 */
[----:B------:R-:W-:Y:S01]  /*0240*/  DFMA R2, R12, R14, R10 ;  /* 0x0000000e0c02722b */ /* 0x000fe2000000000a */
[----:B0-----:R-:W-:Y:S10]  /*0250*/  @!P0 BRA `(.L_x_1) ;  /* 0x0000000000108947 */ /* 0x001ff40003800000 */
[----:B------:R-:W-:-:S07]  /*0260*/  MOV R2, 0x280 ;  /* 0x0000028000027802 */ /* 0x000fce0000000f00 */
[----:B------:R-:W-:Y:S05]  /*0270*/  CALL.REL.NOINC `($__internal_0_$__cuda_sm20_dsqrt_rn_f64_mediumpath_v1) ;  /* 0x00000044002c7944 */ /* 0x000fea0003c00000 */
[----:B------:R-:W-:Y:S02]  /*0280*/  MOV R2, R6 ;  /* 0x0000000600027202 */ /* 0x000fe40000000f00 */
[----:B------:R-:W-:-:S07]  /*0290*/  MOV R3, R7 ;  /* 0x0000000700037202 */ /* 0x000fce0000000f00 */
.L_x_1:
[----:B------:R-:W-:Y:S05]  /*02a0*/  BSYNC.RECONVERGENT B0 ;  /* 0x0000000000007941 */ /* 0x000fea0003800200 */
.L_x_0:
[----:B------:R-:W0:Y:S01]  /*02b0*/  F2I.F64.TRUNC R2, R2 ;  /* 0x0000000200027311 */ /* 0x000e22000030d100 */
[----:B------:R-:W1:Y:S01]  /*02c0*/  LDCU.64 UR10, c[0x0][0x388] ;  /* 0x00007100ff0a77ac */ /* 0x000e620008000a00 */
[----:B------:R-:W-:Y:S01]  /*02d0*/  HFMA2 R25, -RZ, RZ, 0, 0 ;  /* 0x00000000ff197431 */ /* 0x000fe200000001ff */
[----:B0-----:R-:W-:-:S04]  /*02e0*/  IADD3 R4, PT, PT, R2, -0x1, RZ ;  /* 0xffffffff02047810 */ /* 0x001fc80007ffe0ff */
[----:B------:R-:W-:Y:S01]  /*02f0*/  LEA.HI R4, R4, R4, RZ, 0x1 ;  /* 0x0000000404047211 */ /* 0x000fe200078f08ff */
[----:B-1----:R-:W-:-:S03]  /*0300*/  UIADD3 UR5, UP0, UPT, UR10, -0x1, URZ ;  /* 0xffffffff0a057890 */ /* 0x002fc6000ff1e0ff */
[----:B------:R-:W-:Y:S01]  /*0310*/  SHF.R.S32.HI R4, RZ, 0x1, R4 ;  /* 0x00000001ff047819 */ /* 0x000fe20000011404 */
[----:B------:R-:W-:-:S03]  /*0320*/  UIADD3.X UR4, UPT, UPT, UR11, -0x1, URZ, UP0, !UPT ;  /* 0xffffffff0b047890 */ /* 0x000fc600087fe4ff */
[----:B------:R-:W-:-:S05]  /*0330*/  I2FP.F32.S32 R5, R4 ;  /* 0x0000000400057245 */ /* 0x000fca0000201400 */
[----:B------:R-:W-:-:S04]  /*0340*/  FADD R0, R0, -R5 ;  /* 0x8000000500007221 */ /* 0x000fc80000000000 */
[----:B------:R-:W0:Y:S02]  /*0350*/  F2I.S64.TRUNC R22, R0 ;  /* 0x0000000000167311 */ /* 0x000e24000020d900 */
[-C--:B0-----:R-:W-:Y:S02]  /*0360*/  IMAD R7, R23, R22.reuse, RZ ;  /* 0x0000001617077224 */ /* 0x081fe400078e02ff */
[----:B------:R-:W-:-:S04]  /*0370*/  IMAD.WIDE.U32 R4, R22, R22, R22 ;  /* 0x0000001616047225 */ /* 0x000fc800078e0016 */
[----:B------:R-:W-:-:S05]  /*0380*/  IMAD R7, R22, R23, R7 ;  /* 0x0000001716077224 */ /* 0x000fca00078e0207 */
[----:B------:R-:W-:Y:S02]  /*0390*/  IADD3 R3, PT, PT, R5, R7, RZ ;  /* 0x0000000705037210 */ /* 0x000fe40007ffe0ff */
[----:B------:R-:W-:Y:S02]  /*03a0*/  IADD3 R5, P0, PT, RZ, -R22, RZ ;  /* 0x80000016ff057210 */ /* 0x000fe40007f1e0ff */
[----:B------:R-:W-:Y:S02]  /*03b0*/  LEA.HI R9, P1, R3, R4, RZ, 0x1 ;  /* 0x0000000403097211 */ /* 0x000fe400078308ff */
[----:B------:R-:W-:Y:S02]  /*03c0*/  IADD3.X R4, PT, PT, RZ, ~R23, RZ, P0, !PT ;  /* 0x80000017ff047210 */ /* 0x000fe400007fe4ff */
[----:B------:R-:W-:Y:S01]  /*03d0*/  IADD3.X R0, PT, PT, RZ, R3, RZ, P1, !PT ;  /* 0x00000003ff007210 */ /* 0x000fe20000ffe4ff */
[----:B------:R-:W-:-:S03]  /*03e0*/  IMAD.WIDE.U32 R2, R5, UR5, R24 ;  /* 0x0000000505027c25 */ /* 0x000fc6000f8e0018 */
[----:B------:R-:W-:Y:S01]  /*03f0*/  SHF.R.S64 R9, R9, 0x1, R0 ;  /* 0x0000000109097819 */ /* 0x000fe20000001000 */
[----:B------:R-:W-:-:S03]  /*0400*/  IMAD R4, R4, UR5, RZ ;  /* 0x0000000504047c24 */ /* 0x000fc6000f8e02ff */
[----:B------:R-:W-:Y:S01]  /*0410*/  IADD3 R21, P0, PT, R9, R2, RZ ;  /* 0x0000000209157210 */ /* 0x000fe20007f1e0ff */
[----:B------:R-:W-:Y:S01]  /*0420*/  IMAD R4, R5, UR4, R4 ;  /* 0x0000000405047c24 */ /* 0x000fe2000f8e0204 */
[----:B------:R-:W-:Y:S02]  /*0430*/  SHF.R.S32.HI R5, RZ, 0x1, R0 ;  /* 0x00000001ff057819 */ /* 0x000fe40000011400 */
[C---:B------:R-:W-:Y:S02]  /*0440*/  ISETP.NE.U32.AND P1, PT, R22.reuse, R21, PT ;  /* 0x000000151600720c */ /* 0x040fe40003f25070 */
[----:B------:R-:W-:Y:S02]  /*0450*/  IADD3.X R3, PT, PT, R5, R3, R4, P0, !PT ;  /* 0x0000000305037210 */ /* 0x000fe400007fe404 */
[----:B------:R-:W-:Y:S02]  /*0460*/  ISETP.EQ.U32.AND P0, PT, R22, RZ, PT ;  /* 0x000000ff1600720c */ /* 0x000fe40003f02070 */
[----:B------:R-:W-:-:S04]  /*0470*/  ISETP.NE.AND.EX P1, PT, R23, R3, PT, P1 ;  /* 0x000000031700720c */ /* 0x000fc80003f25310 */
[----:B------:R-:W-:-:S13]  /*0480*/  ISETP.EQ.OR.EX P0, PT, R23, RZ, !P1, P0 ;  /* 0x000000ff1700720c */ /* 0x000fda0004f02700 */
[----:B------:R-:W-:Y:S05]  /*0490*/  @P0 EXIT ;  /* 0x000000000000094d */ /* 0x000fea0003800000 */
[----:B------:R-:W-:Y:S01]  /*04a0*/  ISETP.GE.AND P0, PT, R22, 0x1, PT ;  /* 0x000000011600780c */ /* 0x000fe20003f06270 */
[----:B------:R-:W0:Y:S01]  /*04b0*/  LDCU.64 UR8, c[0x0][0x358] ;  /* 0x00006b00ff0877ac */ /* 0x000e220008000a00 */
[----:B------:R-:W-:Y:S01]  /*04c0*/  IADD3 R20, P1, PT, R21, 0x1, RZ ;  /* 0x0000000115147810 */ /* 0x000fe20007f3e0ff */
[----:B------:R-:W-:Y:S01]  /*04d0*/  BSSY.RECONVERGENT B0, `(.L_x_2) ;  /* 0x000010a000007945 */ /* 0x000fe20003800200 */
[----:B------:R-:W-:Y:S02]  /*04e0*/  MOV R8, R22 ;  /* 0x0000001600087202 */ /* 0x000fe40000000f00 */
[----:B------:R-:W-:Y:S02]  /*04f0*/  IADD3.X R21, PT, PT, RZ, R3, RZ, P1, !PT ;  /* 0x00000003ff157210 */ /* 0x000fe40000ffe4ff */
[----:B------:R-:W-:-:S05]  /*0500*/  MOV R7, RZ ;  /* 0x000000ff00077202 */ /* 0x000fca0000000f00 */
[----:B------:R-:W-:Y:S05]  /*0510*/  @!P0 BRA `(.L_x_3) ;  /* 0x0000001000148947 */ /* 0x000fea0003800000 */
[----:B------:R-:W-:Y:S01]  /*0520*/  ISETP.GE.U32.AND P0, PT, R8, 0x4, PT ;  /* 0x000000040800780c */ /* 0x000fe20003f06070 */
[----:B------:R-:W-:Y:S01]  /*0530*/  BSSY.RECONVERGENT B1, `(.L_x_4) ;  /* 0x000008b000017945 */ /* 0x000fe20003800200 */
[----:B------:R-:W-:Y:S01]  /*0540*/  HFMA2 R4, -RZ, RZ, 0, 0 ;  /* 0x00000000ff047431 */ /* 0x000fe200000001ff */
[----:B------:R-:W-:Y:S02]  /*0550*/  MOV R7, RZ ;  /* 0x000000ff00077202 */ /* 0x000fe40000000f00 */
[----:B------:R-:W-:-:S08]  /*0560*/  MOV R5, 0x1 ;  /* 0x0000000100057802 */ /* 0x000fd00000000f00 */
[----:B------:R-:W-:Y:S05]  /*0570*/  @!P0 BRA `(.L_x_5) ;  /* 0x0000000800188947 */ /* 0x000fea0003800000 */
[----:B------:R-:W1:Y:S01]  /*0580*/  LDCU.64 UR4, c[0x0][0x380] ;  /* 0x00007000ff0477ac */ /* 0x000e620008000a00 */
[----:B------:R-:W2:Y:S01]  /*0590*/  LDC.64 R28, c[0x0][0x390] ;  /* 0x0000e400ff1c7b82 */ /* 0x000ea20000000a00 */
[----:B------:R-:W-:Y:S01]  /*05a0*/  LOP3.LUT R4, R8, 0x7ffffffc, RZ, 0xc0, !PT ;  /* 0x7ffffffc08047812 */ /* 0x000fe200078ec0ff */
[----:B------:R-:W-:Y:S01]  /*05b0*/  BSSY.RECONVERGENT B2, `(.L_x_6) ;  /* 0x0000081000027945 */ /* 0x000fe20003800200 */
[----:B------:R-:W-:Y:S01]  /*05c0*/  UIADD3 UR7, UPT, UPT, UR10, -0x4, URZ ;  /* 0xfffffffc0a077890 */ /* 0x000fe2000fffe0ff */
[----:B------:R-:W-:Y:S02]  /*05d0*/  MOV R7, RZ ;  /* 0x000000ff00077202 */ /* 0x000fe40000000f00 */
[----:B------:R-:W-:Y:S02]  /*05e0*/  MOV R5, RZ ;  /* 0x000000ff00057202 */ /* 0x000fe40000000f00 */
[----:B------:R-:W3:Y:S01]  /*05f0*/  LDC.64 R2, c[0x0][0x398] ;  /* 0x0000e600ff027b82 */ /* 0x000ee20000000a00 */
[----:B------:R-:W-:-:S02]  /*0600*/  MOV R6, UR7 ;  /* 0x0000000700067c02 */ /* 0x000fc40008000f00 */
[----:B------:R-:W-:Y:S01]  /*0610*/  IADD3 R13, PT, PT, -R4, RZ, RZ ;  /* 0x000000ff040d7210 */ /* 0x000fe20007ffe1ff */
[----:B-1----:R-:W-:-:S04]  /*0620*/  UIADD3 UR4, UP0, UPT, UR4, 0x8, URZ ;  /* 0x0000000804047890 */ /* 0x002fc8000ff1e0ff */
[----:B------:R-:W-:Y:S02]  /*0630*/  UIADD3.X UR5, UPT, UPT, URZ, UR5, URZ, UP0, !UPT ;  /* 0x00000005ff057290 */ /* 0x000fe400087fe4ff */
[----:B------:R-:W-:-:S04]  /*0640*/  MOV R34, UR4 ;  /* 0x0000000400227c02 */ /* 0x000fc80008000f00 */
[----:B------:R-:W-:-:S07]  /*0650*/  MOV R35, UR5 ;  /* 0x0000000500237c02 */ /* 0x000fce0008000f00 */
.L_x_19:
[----:B0-----:R-:W3:Y:S04]  /*0660*/  LDG.E R19, desc[UR8][R34.64+-0x8] ;  /* 0xfffff80822137981 */ /* 0x001ee8000c1e1900 */
[----:B------:R-:W4:Y:S01]  /*0670*/  LDG.E R27, desc[UR8][R34.64+-0x4] ;  /* 0xfffffc08221b7981 */ /* 0x000f22000c1e1900 */
[----:B---3--:R-:W-:-:S04]  /*0680*/  IMAD.WIDE R16, R19, 0x4, R2 ;  /* 0x0000000413107825 */ /* 0x008fc800078e0202 */
[----:B----4-:R-:W-:Y:S02]  /*0690*/  IMAD.WIDE R10, R27, 0x4, R2 ;  /* 0x000000041b0a7825 */ /* 0x010fe400078e0202 */
[----:B------:R0:W3:Y:S02]  /*06a0*/  LDG.E R17, desc[UR8][R16.64] ;  /* 0x0000000810117981 */ /* 0x0000e4000c1e1900 */
[--C-:B--2---:R-:W-:Y:S02]  /*06b0*/  IMAD.WIDE R18, R19, 0x4, R28.reuse ;  /* 0x0000000413127825 */ /* 0x104fe400078e021c */
[----:B------:R-:W3:Y:S02]  /*06c0*/  LDG.E R14, desc[UR8][R10.64] ;  /* 0x000000080a0e7981 */ /* 0x000ee4000c1e1900 */
[----:B------:R-:W-:Y:S02]  /*06d0*/  IMAD.WIDE R26, R27, 0x4, R28 ;  /* 0x000000041b1a7825 */ /* 0x000fe400078e021c */
[----:B------:R-:W2:Y:S04]  /*06e0*/  LDG.E R18, desc[UR8][R18.64] ;  /* 0x0000000812127981 */ /* 0x000ea8000c1e1900 */
[----:B------:R-:W2:Y:S01]  /*06f0*/  LDG.E R15, desc[UR8][R26.64] ;  /* 0x000000081a0f7981 */ /* 0x000ea2000c1e1900 */
[----:B------:R-:W-:Y:S01]  /*0700*/  BSSY.RECONVERGENT B3, `(.L_x_7) ;  /* 0x0000015000037945 */ /* 0x000fe20003800200 */
[----:B0-----:R-:W-:Y:S01]  /*0710*/  IADD3 R16, PT, PT, R6, 0x2, RZ ;  /* 0x0000000206107810 */ /* 0x001fe20007ffe0ff */
[----:B---3--:R-:W-:-:S04]  /*0720*/  FADD R12, R17, -R14 ;  /* 0x8000000e110c7221 */ /* 0x008fc80000000000 */
[----:B------:R-:W-:Y:S01]  /*0730*/  FMUL R31, R12, R12 ;  /* 0x0000000c0c1f7220 */ /* 0x000fe20000400000 */
[----:B--2---:R-:W-:-:S04]  /*0740*/  FADD R0, R18, -R15 ;  /* 0x8000000f12007221 */ /* 0x004fc80000000000 */
[----:B------:R-:W-:-:S05]  /*0750*/  FFMA R31, R0, R0, R31 ;  /* 0x00000000001f7223 */ /* 0x000fca000000001f */
[----:B------:R-:W-:Y:S01]  /*0760*/  IADD3 R0, PT, PT, R31, -0xd000000, RZ ;  /* 0xf30000001f007810 */ /* 0x000fe20007ffe0ff */
[----:B------:R0:W1:Y:S03]  /*0770*/  MUFU.RSQ R12, R31 ;  /* 0x0000001f000c7308 */ /* 0x0000660000001400 */
[----:B------:R-:W-:Y:S02]  /*0780*/  ISETP.GT.U32.AND P0, PT, R0, 0x727fffff, PT ;  /* 0x727fffff0000780c */ /* 0x000fe40003f04070 */
[----:B------:R-:W-:-:S04]  /*0790*/  IADD3 R0, PT, PT, R6, 0x3, RZ ;  /* 0x0000000306007810 */ /* 0x000fc80007ffe0ff */
[----:B------:R-:W-:-:S07]  /*07a0*/  I2FP.F32.S32 R18, R0 ;  /* 0x0000000000127245 */ /* 0x000fce0000201400 */
[----:B0-----:R-:W-:Y:S05]  /*07b0*/  @!P0 BRA `(.L_x_8) ;  /* 0x0000000000148947 */ /* 0x001fea0003800000 */
[----:B------:R-:W-:Y:S02]  /*07c0*/  MOV R0, R31 ;  /* 0x0000001f00007202 */ /* 0x000fe40000000f00 */
[----:B------:R-:W-:-:S07]  /*07d0*/  MOV R10, 0x7f0 ;  /* 0x000007f0000a7802 */ /* 0x000fce0000000f00 */
[----:B-1----:R-:W-:Y:S05]  /*07e0*/  CALL.REL.NOINC `($__internal_1_$__cuda_sm20_sqrt_rn_f32_slowpath) ;  /* 0x0000004000707944 */ /* 0x002fea0003c00000 */
[----:B------:R-:W-:Y:S01]  /*07f0*/  MOV R0, R11 ;  /* 0x0000000b00007202 */ /* 0x000fe20000000f00 */
[----:B------:R-:W-:Y:S06]  /*0800*/  BRA `(.L_x_9) ;  /* 0x0000000000107947 */ /* 0x000fec0003800000 */
.L_x_8:
[----:B-1----:R-:W-:Y:S01]  /*0810*/  FMUL.FTZ R0, R31, R12 ;  /* 0x0000000c1f007220 */ /* 0x002fe20000410000 */
[----:B------:R-:W-:-:S03]  /*0820*/  FMUL.FTZ R10, R12, 0.5 ;  /* 0x3f0000000c0a7820 */ /* 0x000fc60000410000 */
[----:B------:R-:W-:-:S04]  /*0830*/  FFMA R11, -R0, R0, R31 ;  /* 0x00000000000b7223 */ /* 0x000fc8000000011f */
[----:B------:R-:W-:-:S07]  /*0840*/  FFMA R0, R11, R10, R0 ;  /* 0x0000000a0b007223 */ /* 0x000fce0000000000 */
.L_x_9:
[----:B------:R-:W-:Y:S05]  /*0850*/  BSYNC.RECONVERGENT B3 ;  /* 0x0000000000037941 */ /* 0x000fea0003800200 */
.L_x_7:
[----:B------:R-:W2:Y:S02]  /*0860*/  LDG.E R11, desc[UR8][R34.64] ;  /* 0x00000008220b7981 */ /* 0x000ea4000c1e1900 */
[----:B--2---:R-:W-:-:S04]  /*0870*/  IMAD.WIDE R26, R11, 0x4, R28 ;  /* 0x000000040b1a7825 */ /* 0x004fc800078e021c */
[----:B------:R-:W-:Y:S02]  /*0880*/  IMAD.WIDE R10, R11, 0x4, R2 ;  /* 0x000000040b0a7825 */ /* 0x000fe400078e0202 */
[----:B------:R-:W2:Y:S04]  /*0890*/  LDG.E R26, desc[UR8][R26.64] ;  /* 0x000000081a1a7981 */ /* 0x000ea8000c1e1900 */
[----:B------:R-:W3:Y:S01]  /*08a0*/  LDG.E R17, desc[UR8][R10.64] ;  /* 0x000000080a117981 */ /* 0x000ee2000c1e1900 */
[----:B------:R-:W-:Y:S01]  /*08b0*/  BSSY.RECONVERGENT B3, `(.L_x_10) ;  /* 0x0000014000037945 */ /* 0x000fe20003800200 */
[----:B------:R-:W-:Y:S01]  /*08c0*/  FFMA R18, R18, R0, R7 ;  /* 0x0000000012127223 */ /* 0x000fe20000000007 */
[----:B------:R-:W-:Y:S01]  /*08d0*/  I2FP.F32.S32 R7, R16 ;  /* 0x0000001000077245 */ /* 0x000fe20000201400 */
[----:B--2---:R-:W-:Y:S01]  /*08e0*/  FADD R15, R15, -R26 ;  /* 0x8000001a0f0f7221 */ /* 0x004fe20000000000 */
[----:B---3--:R-:W-:-:S04]  /*08f0*/  FADD R14, R14, -R17 ;  /* 0x800000110e0e7221 */ /* 0x008fc80000000000 */
[----:B------:R-:W-:-:S04]  /*0900*/  FMUL R14, R14, R14 ;  /* 0x0000000e0e0e7220 */ /* 0x000fc80000400000 */
[----:B------:R-:W-:-:S04]  /*0910*/  FFMA R15, R15, R15, R14 ;  /* 0x0000000f0f0f7223 */ /* 0x000fc8000000000e */
[----:B------:R0:W1:Y:S01]  /*0920*/  MUFU.RSQ R14, R15 ;  /* 0x0000000f000e7308 */ /* 0x0000620000001400 */
[----:B------:R-:W-:-:S04]  /*0930*/  IADD3 R12, PT, PT, R15, -0xd000000, RZ ;  /* 0xf30000000f0c7810 */ /* 0x000fc80007ffe0ff */
[----:B------:R-:W-:-:S13]  /*0940*/  ISETP.GT.U32.AND P0, PT, R12, 0x727fffff, PT ;  /* 0x727fffff0c00780c */ /* 0x000fda0003f04070 */
[----:B01----:R-:W-:Y:S05]  /*0950*/  @!P0 BRA `(.L_x_11) ;  /* 0x0000000000148947 */ /* 0x003fea0003800000 */
[----:B------:R-:W-:Y:S02]  /*0960*/  MOV R0, R15 ;  /* 0x0000000f00007202 */ /* 0x000fe40000000f00 */
[----:B------:R-:W-:-:S07]  /*0970*/  MOV R10, 0x990 ;  /* 0x00000990000a7802 */ /* 0x000fce0000000f00 */
[----:B------:R-:W-:Y:S05]  /*0980*/  CALL.REL.NOINC `($__internal_1_$__cuda_sm20_sqrt_rn_f32_slowpath) ;  /* 0x0000004000087944 */ /* 0x000fea0003c00000 */
[----:B------:R-:W-:Y:S01]  /*0990*/  MOV R0, R11 ;  /* 0x0000000b00007202 */ /* 0x000fe20000000f00 */
[----:B------:R-:W-:Y:S06]  /*09a0*/  BRA `(.L_x_12) ;  /* 0x0000000000107947 */ /* 0x000fec0003800000 */
.L_x_11:
[----:B------:R-:W-:Y:S01]  /*09b0*/  FMUL.FTZ R0, R15, R14 ;  /* 0x0000000e0f007220 */ /* 0x000fe20000410000 */
[----:B------:R-:W-:-:S03]  /*09c0*/  FMUL.FTZ R10, R14, 0.5 ;  /* 0x3f0000000e0a7820 */ /* 0x000fc60000410000 */
[----:B------:R-:W-:-:S04]  /*09d0*/  FFMA R11, -R0, R0, R15 ;  /* 0x00000000000b7223 */ /* 0x000fc8000000010f */
[----:B------:R-:W-:-:S07]  /*09e0*/  FFMA R0, R11, R10, R0 ;  /* 0x0000000a0b007223 */ /* 0x000fce0000000000 */
.L_x_12:
[----:B------:R-:W-:Y:S05]  /*09f0*/  BSYNC.RECONVERGENT B3 ;  /* 0x0000000000037941 */ /* 0x000fea0003800200 */
.L_x_10:
[----:B------:R-:W2:Y:S02]  /*0a00*/  LDG.E R11, desc[UR8][R34.64+0x4] ;  /* 0x00000408220b7981 */ /* 0x000ea4000c1e1900 */
[----:B--2---:R-:W-:-:S04]  /*0a10*/  IMAD.WIDE R30, R11, 0x4, R2 ;  /* 0x000000040b1e7825 */ /* 0x004fc800078e0202 */
[----:B------:R-:W-:Y:S01]  /*0a20*/  IMAD.WIDE R10, R11, 0x4, R28 ;  /* 0x000000040b0a7825 */ /* 0x000fe200078e021c */
[----:B------:R-:W2:Y:S04]  /*0a30*/  LDG.E R14, desc[UR8][R30.64] ;  /* 0x000000081e0e7981 */ /* 0x000ea8000c1e1900 */
[----:B------:R-:W3:Y:S01]  /*0a40*/  LDG.E R15, desc[UR8][R10.64] ;  /* 0x000000080a0f7981 */ /* 0x000ee2000c1e1900 */
[----:B------:R-:W-:Y:S01]  /*0a50*/  IADD3 R16, PT, PT, R6, 0x1, RZ ;  /* 0x0000000106107810 */ /* 0x000fe20007ffe0ff */
[----:B------:R-:W-:Y:S01]  /*0a60*/  BSSY.RECONVERGENT B3, `(.L_x_13) ;  /* 0x0000014000037945 */ /* 0x000fe20003800200 */
[----:B------:R-:W-:Y:S02]  /*0a70*/  FFMA R7, R7, R0, R18 ;  /* 0x0000000007077223 */ /* 0x000fe40000000012 */
[----:B------:R-:W-:Y:S01]  /*0a80*/  I2FP.F32.S32 R16, R16 ;  /* 0x0000001000107245 */ /* 0x000fe20000201400 */
[----:B--2---:R-:W-:Y:S01]  /*0a90*/  FADD R17, R17, -R14 ;  /* 0x8000000e11117221 */ /* 0x004fe20000000000 */
[----:B---3--:R-:W-:-:S03]  /*0aa0*/  FADD R26, R26, -R15 ;  /* 0x8000000f1a1a7221 */ /* 0x008fc60000000000 */
        /* <DEDUP_REMOVED lines=11> */
.L_x_14:
[----:B------:R-:W-:Y:S01]  /*0b60*/  FMUL.FTZ R0, R17, R26 ;  /* 0x0000001a11007220 */ /* 0x000fe20000410000 */
[----:B------:R-:W-:-:S03]  /*0b70*/  FMUL.FTZ R10, R26, 0.5 ;  /* 0x3f0000001a0a7820 */ /* 0x000fc60000410000 */
[----:B------:R-:W-:-:S04]  /*0b80*/  FFMA R11, -R0, R0, R17 ;  /* 0x00000000000b7223 */ /* 0x000fc80000000111 */
[----:B------:R-:W-:-:S07]  /*0b90*/  FFMA R0, R11, R10, R0 ;  /* 0x0000000a0b007223 */ /* 0x000fce0000000000 */
.L_x_15:
[----:B------:R-:W-:Y:S05]  /*0ba0*/  BSYNC.RECONVERGENT B3 ;  /* 0x0000000000037941 */ /* 0x000fea0003800200 */
.L_x_13:
[----:B------:R-:W2:Y:S02]  /*0bb0*/  LDG.E R19, desc[UR8][R34.64+0x8] ;  /* 0x0000080822137981 */ /* 0x000ea4000c1e1900 */
[----:B--2---:R-:W-:-:S04]  /*0bc0*/  IMAD.WIDE R10, R19, 0x4, R2 ;  /* 0x00000004130a7825 */ /* 0x004fc800078e0202 */
[----:B------:R-:W-:Y:S02]  /*0bd0*/  IMAD.WIDE R18, R19, 0x4, R28 ;  /* 0x0000000413127825 */ /* 0x000fe400078e021c */
[----:B------:R-:W2:Y:S04]  /*0be0*/  LDG.E R11, desc[UR8][R10.64] ;  /* 0x000000080a0b7981 */ /* 0x000ea8000c1e1900 */
[----:B------:R-:W3:Y:S01]  /*0bf0*/  LDG.E R18, desc[UR8][R18.64] ;  /* 0x0000000812127981 */ /* 0x000ee2000c1e1900 */
[----:B------:R-:W-:Y:S01]  /*0c00*/  BSSY.RECONVERGENT B3, `(.L_x_16) ;  /* 0x0000013000037945 */ /* 0x000fe20003800200 */
[----:B------:R-:W-:Y:S01]  /*0c10*/  FFMA R7, R16, R0, R7 ;  /* 0x0000000010077223 */ /* 0x000fe20000000007 */
[----:B--2---:R-:W-:Y:S01]  /*0c20*/  FADD R14, R14, -R11 ;  /* 0x8000000b0e0e7221 */ /* 0x004fe20000000000 */
[----:B---3--:R-:W-:-:S03]  /*0c30*/  FADD R15, R15, -R18 ;  /* 0x800000120f0f7221 */ /* 0x008fc60000000000 */
[----:B------:R-:W-:-:S04]  /*0c40*/  FMUL R14, R14, R14 ;  /* 0x0000000e0e0e7220 */ /* 0x000fc80000400000 */
[----:B------:R-:W-:Y:S01]  /*0c50*/  FFMA R26, R15, R15, R14 ;  /* 0x0000000f0f1a7223 */ /* 0x000fe2000000000e */
[----:B------:R-:W-:-:S03]  /*0c60*/  I2FP.F32.S32 R14, R6 ;  /* 0x00000006000e7245 */ /* 0x000fc60000201400 */
[----:B------:R0:W1:Y:S01]  /*0c70*/  MUFU.RSQ R15, R26 ;  /* 0x0000001a000f7308 */ /* 0x0000620000001400 */
[----:B------:R-:W-:-:S04]  /*0c80*/  IADD3 R12, PT, PT, R26, -0xd000000, RZ ;  /* 0xf30000001a0c7810 */ /* 0x000fc80007ffe0ff */
[----:B------:R-:W-:-:S13]  /*0c90*/  ISETP.GT.U32.AND P0, PT, R12, 0x727fffff, PT ;  /* 0x727fffff0c00780c */ /* 0x000fda0003f04070 */
[----:B01----:R-:W-:Y:S05]  /*0ca0*/  @!P0 BRA `(.L_x_17) ;  /* 0x0000000000108947 */ /* 0x003fea0003800000 */
[----:B------:R-:W-:Y:S02]  /*0cb0*/  MOV R0, R26 ;  /* 0x0000001a00007202 */ /* 0x000fe40000000f00 */
[----:B------:R-:W-:-:S07]  /*0cc0*/  MOV R10, 0xce0 ;  /* 0x00000ce0000a7802 */ /* 0x000fce0000000f00 */
[----:B------:R-:W-:Y:S05]  /*0cd0*/  CALL.REL.NOINC `($__internal_1_$__cuda_sm20_sqrt_rn_f32_slowpath) ;  /* 0x0000003c00347944 */ /* 0x000fea0003c00000 */
[----:B------:R-:W-:Y:S05]  /*0ce0*/  BRA `(.L_x_18) ;  /* 0x0000000000107947 */ /* 0x000fea0003800000 */
.L_x_17:
[----:B------:R-:W-:Y:S01]  /*0cf0*/  FMUL.FTZ R11, R26, R15 ;  /* 0x0000000f1a0b7220 */ /* 0x000fe20000410000 */
[----:B------:R-:W-:-:S03]  /*0d00*/  FMUL.FTZ R10, R15, 0.5 ;  /* 0x3f0000000f0a7820 */ /* 0x000fc60000410000 */
[----:B------:R-:W-:-:S04]  /*0d10*/  FFMA R0, -R11, R11, R26 ;  /* 0x0000000b0b007223 */ /* 0x000fc8000000011a */
[----:B------:R-:W-:-:S07]  /*0d20*/  FFMA R11, R0, R10, R11 ;  /* 0x0000000a000b7223 */ /* 0x000fce000000000b */
.L_x_18:
[----:B------:R-:W-:Y:S05]  /*0d30*/  BSYNC.RECONVERGENT B3 ;  /* 0x0000000000037941 */ /* 0x000fea0003800200 */
.L_x_16:
[----:B------:R-:W-:Y:S01]  /*0d40*/  IADD3 R13, PT, PT, R13, 0x4, RZ ;  /* 0x000000040d0d7810 */ /* 0x000fe20007ffe0ff */
[----:B------:R-:W-:Y:S01]  /*0d50*/  FFMA R7, R14, R11, R7 ;  /* 0x0000000b0e077223 */ /* 0x000fe20000000007 */
[----:B------:R-:W-:Y:S02]  /*0d60*/  IADD3 R34, P1, PT, R34, 0x10, RZ ;  /* 0x0000001022227810 */ /* 0x000fe40007f3e0ff */
[----:B------:R-:W-:Y:S02]  /*0d70*/  ISETP.NE.AND P0, PT, R13, RZ, PT ;  /* 0x000000ff0d00720c */ /* 0x000fe40003f05270 */
[----:B------:R-:W-:Y:S02]  /*0d80*/  IADD3.X R35, PT, PT, RZ, R35, RZ, P1, !PT ;  /* 0x00000023ff237210 */ /* 0x000fe40000ffe4ff */
[----:B------:R-:W-:Y:S02]  /*0d90*/  IADD3 R5, PT, PT, R5, 0x4, RZ ;  /* 0x0000000405057810 */ /* 0x000fe40007ffe0ff */
[----:B------:R-:W-:-:S07]  /*0da0*/  IADD3 R6, PT, PT, R6, -0x4, RZ ;  /* 0xfffffffc06067810 */ /* 0x000fce0007ffe0ff */
[----:B------:R-:W-:Y:S05]  /*0db0*/  @P0 BRA `(.L_x_19) ;  /* 0xfffffff800280947 */ /* 0x000fea000383ffff */
[----:B------:R-:W-:Y:S05]  /*0dc0*/  BSYNC.RECONVERGENT B2 ;  /* 0x0000000000027941 */ /* 0x000fea0003800200 */
.L_x_6:
[----:B------:R-:W-:-:S07]  /*0dd0*/  IADD3 R5, PT, PT, R5, 0x1, RZ ;  /* 0x0000000105057810 */ /* 0x000fce0007ffe0ff */
.L_x_5:
[----:B0-----:R-:W-:Y:S05]  /*0de0*/  BSYNC.RECONVERGENT B1 ;  /* 0x0000000000017941 */ /* 0x001fea0003800200 */
.L_x_4:
[----:B------:R-:W-:-:S13]  /*0df0*/  LOP3.LUT P0, R0, R8, 0x3, RZ, 0xc0, !PT ;  /* 0x0000000308007812 */ /* 0x000fda000780c0ff */
[----:B------:R-:W-:Y:S05]  /*0e00*/  @!P0 BRA `(.L_x_3) ;  /* 0x0000000400d88947 */ /* 0x000fea0003800000 */
[----:B------:R-:W-:Y:S01]  /*0e10*/  ISETP.NE.AND P0, PT, R0, 0x1, PT ;  /* 0x000000010000780c */ /* 0x000fe20003f05270 */
[----:B------:R-:W-:-:S12]  /*0e20*/  BSSY.RECONVERGENT B1, `(.L_x_20) ;  /* 0x000004c000017945 */ /* 0x000fd80003800200 */
[----:B------:R-:W-:Y:S05]  /*0e30*/  @!P0 BRA `(.L_x_21) ;  /* 0x0000000400288947 */ /* 0x000fea0003800000 */
[----:B------:R-:W0:Y:S01]  /*0e40*/  LDC.64 R2, c[0x0][0x380] ;  /* 0x0000e000ff027b82 */ /* 0x000e220000000a00 */
[----:B------:R-:W1:Y:S07]  /*0e50*/  LDCU UR4, c[0x0][0x388] ;  /* 0x00007100ff0477ac */ /* 0x000e6e0008000800 */
[----:B------:R-:W2:Y:S08]  /*0e60*/  LDC.64 R18, c[0x0][0x398] ;  /* 0x0000e600ff127b82 */ /* 0x000eb00000000a00 */
[----:B------:R-:W3:Y:S01]  /*0e70*/  LDC.64 R12, c[0x0][0x390] ;  /* 0x0000e400ff0c7b82 */ /* 0x000ee20000000a00 */
[----:B0-----:R-:W-:-:S04]  /*0e80*/  IMAD.WIDE.U32 R14, R4, 0x4, R2 ;  /* 0x00000004040e7825 */ /* 0x001fc800078e0002 */
[----:B------:R-:W-:Y:S01]  /*0e90*/  IMAD.WIDE.U32 R2, R5, 0x4, R2 ;  /* 0x0000000405027825 */ /* 0x000fe200078e0002 */
[----:B------:R-:W2:Y:S04]  /*0ea0*/  LDG.E R11, desc[UR8][R14.64] ;  /* 0x000000080e0b7981 */ /* 0x000ea8000c1e1900 */
[----:B------:R-:W4:Y:S01]  /*0eb0*/  LDG.E R27, desc[UR8][R2.64] ;  /* 0x00000008021b7981 */ /* 0x000f22000c1e1900 */
[----:B--2---:R-:W-:-:S04]  /*0ec0*/  IMAD.WIDE R16, R11, 0x4, R18 ;  /* 0x000000040b107825 */ /* 0x004fc800078e0212 */
[----:B----4-:R-:W-:Y:S02]  /*0ed0*/  IMAD.WIDE R18, R27, 0x4, R18 ;  /* 0x000000041b127825 */ /* 0x010fe400078e0212 */
[----:B------:R-:W2:Y:S02]  /*0ee0*/  LDG.E R16, desc[UR8][R16.64] ;  /* 0x0000000810107981 */ /* 0x000ea4000c1e1900 */
[--C-:B---3--:R-:W-:Y:S02]  /*0ef0*/  IMAD.WIDE R10, R11, 0x4, R12.reuse ;  /* 0x000000040b0a7825 */ /* 0x108fe400078e020c */
[----:B------:R-:W2:Y:S02]  /*0f00*/  LDG.E R19, desc[UR8][R18.64] ;  /* 0x0000000812137981 */ /* 0x000ea4000c1e1900 */
[----:B------:R-:W-:Y:S02]  /*0f10*/  IMAD.WIDE R12, R27, 0x4, R12 ;  /* 0x000000041b0c7825 */ /* 0x000fe400078e020c */
[----:B------:R-:W3:Y:S04]  /*0f20*/  LDG.E R10, desc[UR8][R10.64] ;  /* 0x000000080a0a7981 */ /* 0x000ee8000c1e1900 */
[----:B------:R-:W3:Y:S01]  /*0f30*/  LDG.E R13, desc[UR8][R12.64] ;  /* 0x000000080c0d7981 */ /* 0x000ee2000c1e1900 */
[----:B------:R-:W-:Y:S01]  /*0f40*/  BSSY.RECONVERGENT B2, `(.L_x_22) ;  /* 0x0000013000027945 */ /* 0x000fe20003800200 */
[----:B--2---:R-:W-:-:S04]  /*0f50*/  FADD R6, R16, -R19 ;  /* 0x8000001310067221 */ /* 0x004fc80000000000 */
[----:B------:R-:W-:Y:S01]  /*0f60*/  FMUL R27, R6, R6 ;  /* 0x00000006061b7220 */ /* 0x000fe20000400000 */
[----:B---3--:R-:W-:-:S04]  /*0f70*/  FADD R0, R10, -R13 ;  /* 0x8000000d0a007221 */ /* 0x008fc80000000000 */
[----:B------:R-:W-:-:S05]  /*0f80*/  FFMA R26, R0, R0, R27 ;  /* 0x00000000001a7223 */ /* 0x000fca000000001b */
[----:B------:R-:W-:Y:S01]  /*0f90*/  IADD3 R0, PT, PT, R26, -0xd000000, RZ ;  /* 0xf30000001a007810 */ /* 0x000fe20007ffe0ff */
[----:B------:R0:W2:Y:S03]  /*0fa0*/  MUFU.RSQ R27, R26 ;  /* 0x0000001a001b7308 */ /* 0x0000a60000001400 */
[----:B------:R-:W-:Y:S02]  /*0fb0*/  ISETP.GT.U32.AND P0, PT, R0, 0x727fffff, PT ;  /* 0x727fffff0000780c */ /* 0x000fe40003f04070 */
[----:B-1----:R-:W-:-:S04]  /*0fc0*/  IADD3 R6, PT, PT, -R5, UR4, RZ ;  /* 0x0000000405067c10 */ /* 0x002fc8000fffe1ff */
[----:B------:R-:W-:-:S07]  /*0fd0*/  I2FP.F32.S32 R6, R6 ;  /* 0x0000000600067245 */ /* 0x000fce0000201400 */
[----:B0-----:R-:W-:Y:S05]  /*0fe0*/  @!P0 BRA `(.L_x_23) ;  /* 0x0000000000108947 */ /* 0x001fea0003800000 */
[----:B------:R-:W-:Y:S02]  /*0ff0*/  MOV R0, R26 ;  /* 0x0000001a00007202 */ /* 0x000fe40000000f00 */
[----:B------:R-:W-:-:S07]  /*1000*/  MOV R10, 0x1020 ;  /* 0x00001020000a7802 */ /* 0x000fce0000000f00 */
[----:B--2---:R-:W-:Y:S05]  /*1010*/  CALL.REL.NOINC `($__internal_1_$__cuda_sm20_sqrt_rn_f32_slowpath) ;  /* 0x0000003800647944 */ /* 0x004fea0003c00000 */
[----:B------:R-:W-:Y:S05]  /*1020*/  BRA `(.L_x_24) ;  /* 0x0000000000107947 */ /* 0x000fea0003800000 */
.L_x_23:
[----:B--2---:R-:W-:Y:S01]  /*1030*/  FMUL.FTZ R11, R26, R27 ;  /* 0x0000001b1a0b7220 */ /* 0x004fe20000410000 */
[----:B------:R-:W-:-:S03]  /*1040*/  FMUL.FTZ R10, R27, 0.5 ;  /* 0x3f0000001b0a7820 */ /* 0x000fc60000410000 */
[----:B------:R-:W-:-:S04]  /*1050*/  FFMA R0, -R11, R11, R26 ;  /* 0x0000000b0b007223 */ /* 0x000fc8000000011a */
[----:B------:R-:W-:-:S07]  /*1060*/  FFMA R11, R0, R10, R11 ;  /* 0x0000000a000b7223 */ /* 0x000fce000000000b */
.L_x_24:
[----:B------:R-:W-:Y:S05]  /*1070*/  BSYNC.RECONVERGENT B2 ;  /* 0x0000000000027941 */ /* 0x000fea0003800200 */
.L_x_22:
[----:B------:R-:W2:Y:S01]  /*1080*/  LDG.E R13, desc[UR8][R14.64+0x4] ;  /* 0x000004080e0d7981 */ /* 0x000ea2000c1e1900 */
[----:B------:R-:W2:Y:S01]  /*1090*/  LDC.64 R26, c[0x0][0x398] ;  /* 0x0000e600ff1a7b82 */ /* 0x000ea20000000a00 */
[----:B------:R-:W0:Y:S02]  /*10a0*/  LDCU UR4, c[0x0][0x388] ;  /* 0x00007100ff0477ac */ /* 0x000e240008000800 */
[----:B------:R-:W3:Y:S05]  /*10b0*/  LDG.E R3, desc[UR8][R2.64+0x4] ;  /* 0x0000040802037981 */ /* 0x000eea000c1e1900 */
[----:B------:R-:W1:Y:S01]  /*10c0*/  LDC.64 R16, c[0x0][0x390] ;  /* 0x0000e400ff107b82 */ /* 0x000e620000000a00 */
[----:B--2---:R-:W-:-:S04]  /*10d0*/  IMAD.WIDE R18, R13, 0x4, R26 ;  /* 0x000000040d127825 */ /* 0x004fc800078e021a */
[----:B---3--:R-:W-:Y:S02]  /*10e0*/  IMAD.WIDE R26, R3, 0x4, R26 ;  /* 0x00000004031a7825 */ /* 0x008fe400078e021a */
[----:B------:R-:W2:Y:S02]  /*10f0*/  LDG.E R18, desc[UR8][R18.64] ;  /* 0x0000000812127981 */ /* 0x000ea4000c1e1900 */
[--C-:B-1----:R-:W-:Y:S02]  /*1100*/  IMAD.WIDE R12, R13, 0x4, R16.reuse ;  /* 0x000000040d0c7825 */ /* 0x102fe400078e0210 */
[----:B------:R-:W2:Y:S02]  /*1110*/  LDG.E R27, desc[UR8][R26.64] ;  /* 0x000000081a1b7981 */ /* 0x000ea4000c1e1900 */
[----:B------:R-:W-:Y:S02]  /*1120*/  IMAD.WIDE R16, R3, 0x4, R16 ;  /* 0x0000000403107825 */ /* 0x000fe400078e0210 */
[----:B------:R-:W3:Y:S04]  /*1130*/  LDG.E R12, desc[UR8][R12.64] ;  /* 0x000000080c0c7981 */ /* 0x000ee8000c1e1900 */
[----:B------:R-:W3:Y:S01]  /*1140*/  LDG.E R17, desc[UR8][R16.64] ;  /* 0x0000000810117981 */ /* 0x000ee2000c1e1900 */
[----:B------:R-:W-:Y:S01]  /*1150*/  BSSY.RECONVERGENT B2, `(.L_x_25) ;  /* 0x0000015000027945 */ /* 0x000fe20003800200 */
[----:B------:R-:W-:Y:S01]  /*1160*/  FFMA R6, R6, R11, R7 ;  /* 0x0000000b06067223 */ /* 0x000fe20000000007 */
[----:B--2---:R-:W-:-:S04]  /*1170*/  FADD R2, R18, -R27 ;  /* 0x8000001b12027221 */ /* 0x004fc80000000000 */
[----:B------:R-:W-:Y:S01]  /*1180*/  FMUL R3, R2, R2 ;  /* 0x0000000202037220 */ /* 0x000fe20000400000 */
[----:B---3--:R-:W-:-:S04]  /*1190*/  FADD R0, R12, -R17 ;  /* 0x800000110c007221 */ /* 0x008fc80000000000 */
[----:B------:R-:W-:-:S05]  /*11a0*/  FFMA R10, R0, R0, R3 ;  /* 0x00000000000a7223 */ /* 0x000fca0000000003 */
[----:B------:R-:W-:Y:S01]  /*11b0*/  IADD3 R2, PT, PT, R10, -0xd000000, RZ ;  /* 0xf30000000a027810 */ /* 0x000fe20007ffe0ff */
[----:B------:R1:W2:Y:S03]  /*11c0*/  MUFU.RSQ R3, R10 ;  /* 0x0000000a00037308 */ /* 0x0002a60000001400 */
[----:B------:R-:W-:Y:S02]  /*11d0*/  ISETP.GT.U32.AND P0, PT, R2, 0x727fffff, PT ;  /* 0x727fffff0200780c */ /* 0x000fe40003f04070 */
[----:B------:R-:W-:-:S04]  /*11e0*/  LOP3.LUT R0, RZ, R5, RZ, 0x33, !PT ;  /* 0x00000005ff007212 */ /* 0x000fc800078e33ff */
[----:B0-----:R-:W-:-:S04]  /*11f0*/  IADD3 R0, PT, PT, R0, UR4, RZ ;  /* 0x0000000400007c10 */ /* 0x001fc8000fffe0ff */
[----:B------:R-:W-:-:S03]  /*1200*/  I2FP.F32.S32 R7, R0 ;  /* 0x0000000000077245 */ /* 0x000fc60000201400 */
[----:B-1----:R-:W-:Y:S05]  /*1210*/  @!P0 BRA `(.L_x_26) ;  /* 0x0000000000108947 */ /* 0x002fea0003800000 */
[----:B------:R-:W-:Y:S02]  /*1220*/  MOV R0, R10 ;  /* 0x0000000a00007202 */ /* 0x000fe40000000f00 */
[----:B------:R-:W-:-:S07]  /*1230*/  MOV R10, 0x1250 ;  /* 0x00001250000a7802 */ /* 0x000fce0000000f00 */
[----:B--2---:R-:W-:Y:S05]  /*1240*/  CALL.REL.NOINC `($__internal_1_$__cuda_sm20_sqrt_rn_f32_slowpath) ;  /* 0x0000003400d87944 */ /* 0x004fea0003c00000 */
[----:B------:R-:W-:Y:S05]  /*1250*/  BRA `(.L_x_27) ;  /* 0x0000000000107947 */ /* 0x000fea0003800000 */
.L_x_26:
[----:B--2---:R-:W-:Y:S01]  /*1260*/  FMUL.FTZ R11, R10, R3 ;  /* 0x000000030a0b7220 */ /* 0x004fe20000410000 */
[----:B------:R-:W-:-:S03]  /*1270*/  FMUL.FTZ R2, R3, 0.5 ;  /* 0x3f00000003027820 */ /* 0x000fc60000410000 */
[----:B------:R-:W-:-:S04]  /*1280*/  FFMA R0, -R11, R11, R10 ;  /* 0x0000000b0b007223 */ /* 0x000fc8000000010a */
[----:B------:R-:W-:-:S07]  /*1290*/  FFMA R11, R0, R2, R11 ;  /* 0x00000002000b7223 */ /* 0x000fce000000000b */
.L_x_27:
[----:B------:R-:W-:Y:S05]  /*12a0*/  BSYNC.RECONVERGENT B2 ;  /* 0x0000000000027941 */ /* 0x000fea0003800200 */
.L_x_25:
[----:B------:R-:W-:Y:S01]  /*12b0*/  FFMA R7, R7, R11, R6 ;  /* 0x0000000b07077223 */ /* 0x000fe20000000006 */
[----:B------:R-:W-:Y:S02]  /*12c0*/  IADD3 R4, PT, PT, R4, 0x2, RZ ;  /* 0x0000000204047810 */ /* 0x000fe40007ffe0ff */
[----:B------:R-:W-:-:S07]  /*12d0*/  IADD3 R5, PT, PT, R5, 0x2, RZ ;  /* 0x0000000205057810 */ /* 0x000fce0007ffe0ff */
.L_x_21:
[----:B------:R-:W-:Y:S05]  /*12e0*/  BSYNC.RECONVERGENT B1 ;  /* 0x0000000000017941 */ /* 0x000fea0003800200 */
.L_x_20:
[----:B------:R-:W-:-:S04]  /*12f0*/  LOP3.LUT R0, R8, 0x1, RZ, 0xc0, !PT ;  /* 0x0000000108007812 */ /* 0x000fc800078ec0ff */
[----:B------:R-:W-:-:S13]  /*1300*/  ISETP.NE.U32.AND P0, PT, R0, 0x1, PT ;  /* 0x000000010000780c */ /* 0x000fda0003f05070 */
[----:B------:R-:W-:Y:S05]  /*1310*/  @P0 BRA `(.L_x_3) ;  /* 0x0000000000940947 */ /* 0x000fea0003800000 */
[----:B------:R-:W0:Y:S01]  /*1320*/  LDC.64 R10, c[0x0][0x380] ;  /* 0x0000e000ff0a7b82 */ /* 0x000e220000000a00 */
[----:B------:R-:W1:Y:S07]  /*1330*/  LDCU UR4, c[0x0][0x388] ;  /* 0x00007100ff0477ac */ /* 0x000e6e0008000800 */
[----:B------:R-:W2:Y:S08]  /*1340*/  LDC.64 R18, c[0x0][0x398] ;  /* 0x0000e600ff127b82 */ /* 0x000eb00000000a00 */
[----:B------:R-:W3:Y:S01]  /*1350*/  LDC.64 R14, c[0x0][0x390] ;  /* 0x0000e400ff0e7b82 */ /* 0x000ee20000000a00 */
[----:B0-----:R-:W-:-:S04]  /*1360*/  IMAD.WIDE.U32 R2, R4, 0x4, R10 ;  /* 0x0000000404027825 */ /* 0x001fc800078e000a */
[----:B------:R-:W-:Y:S02]  /*1370*/  IMAD.WIDE.U32 R10, R5, 0x4, R10 ;  /* 0x00000004050a7825 */ /* 0x000fe400078e000a */
        /* <DEDUP_REMOVED lines=10> */
[----:B-1----:R-:W-:Y:S01]  /*1420*/  IADD3 R5, PT, PT, -R5, UR4, RZ ;  /* 0x0000000405057c10 */ /* 0x002fe2000fffe1ff */
[----:B------:R-:W-:Y:S03]  /*1430*/  BSSY.RECONVERGENT B1, `(.L_x_28) ;  /* 0x0000012000017945 */ /* 0x000fe60003800200 */
[----:B------:R-:W-:Y:S01]  /*1440*/  I2FP.F32.S32 R4, R5 ;  /* 0x0000000500047245 */ /* 0x000fe20000201400 */
[----:B--2---:R-:W-:-:S04]  /*1450*/  FADD R2, R16, -R19 ;  /* 0x8000001310027221 */ /* 0x004fc80000000000 */
[----:B------:R-:W-:Y:S01]  /*1460*/  FMUL R3, R2, R2 ;  /* 0x0000000202037220 */ /* 0x000fe20000400000 */
[----:B---3--:R-:W-:-:S04]  /*1470*/  FADD R0, R12, -R15 ;  /* 0x8000000f0c007221 */ /* 0x008fc80000000000 */
[----:B------:R-:W-:-:S05]  /*1480*/  FFMA R6, R0, R0, R3 ;  /* 0x0000000000067223 */ /* 0x000fca0000000003 */
[----:B------:R-:W-:Y:S01]  /*1490*/  IADD3 R0, PT, PT, R6, -0xd000000, RZ ;  /* 0xf300000006007810 */ /* 0x000fe20007ffe0ff */
[----:B------:R0:W1:Y:S03]  /*14a0*/  MUFU.RSQ R3, R6 ;  /* 0x0000000600037308 */ /* 0x0000660000001400 */
[----:B------:R-:W-:-:S13]  /*14b0*/  ISETP.GT.U32.AND P0, PT, R0, 0x727fffff, PT ;  /* 0x727fffff0000780c */ /* 0x000fda0003f04070 */
[----:B0-----:R-:W-:Y:S05]  /*14c0*/  @!P0 BRA `(.L_x_29) ;  /* 0x0000000000108947 */ /* 0x001fea0003800000 */
[----:B------:R-:W-:Y:S02]  /*14d0*/  MOV R0, R6 ;  /* 0x0000000600007202 */ /* 0x000fe40000000f00 */
[----:B------:R-:W-:-:S07]  /*14e0*/  MOV R10, 0x1500 ;  /* 0x00001500000a7802 */ /* 0x000fce0000000f00 */
[----:B-1----:R-:W-:Y:S05]  /*14f0*/  CALL.REL.NOINC `($__internal_1_$__cuda_sm20_sqrt_rn_f32_slowpath) ;  /* 0x00000034002c7944 */ /* 0x002fea0003c00000 */
[----:B------:R-:W-:Y:S05]  /*1500*/  BRA `(.L_x_30) ;  /* 0x0000000000107947 */ /* 0x000fea0003800000 */
.L_x_29:
[----:B-1----:R-:W-:Y:S01]  /*1510*/  FMUL.FTZ R11, R6, R3 ;  /* 0x00000003060b7220 */ /* 0x002fe20000410000 */
[----:B------:R-:W-:-:S03]  /*1520*/  FMUL.FTZ R2, R3, 0.5 ;  /* 0x3f00000003027820 */ /* 0x000fc60000410000 */
[----:B------:R-:W-:-:S04]  /*1530*/  FFMA R0, -R11, R11, R6 ;  /* 0x0000000b0b007223 */ /* 0x000fc80000000106 */
[----:B------:R-:W-:-:S07]  /*1540*/  FFMA R11, R0, R2, R11 ;  /* 0x00000002000b7223 */ /* 0x000fce000000000b */
.L_x_30:
[----:B------:R-:W-:Y:S05]  /*1550*/  BSYNC.RECONVERGENT B1 ;  /* 0x0000000000017941 */ /* 0x000fea0003800200 */
.L_x_28:
[----:B------:R-:W-:-:S07]  /*1560*/  FFMA R7, R4, R11, R7 ;  /* 0x0000000b04077223 */ /* 0x000fce0000000007 */
.L_x_3:
[----:B0-----:R-:W-:Y:S05]  /*1570*/  BSYNC.RECONVERGENT B0 ;  /* 0x0000000000007941 */ /* 0x001fea0003800200 */
.L_x_2:
[----:B------:R-:W0:Y:S01]  /*1580*/  LDC R0, c[0x0][0x388] ;  /* 0x0000e200ff007b82 */ /* 0x000e220000000800 */
[----:B------:R-:W-:Y:S01]  /*1590*/  IADD3 R3, PT, PT, R20, 0x1, RZ ;  /* 0x0000000114037810 */ /* 0x000fe20007ffe0ff */
[----:B------:R-:W-:Y:S01]  /*15a0*/  BSSY.RECONVERGENT B0, `(.L_x_31) ;  /* 0x00001f9000007945 */ /* 0x000fe20003800200 */
[----:B------:R-:W-:Y:S02]  /*15b0*/  HFMA2 R2, -RZ, RZ, 0, 0 ;  /* 0x00000000ff027431 */ /* 0x000fe400000001ff */
[----:B0-----:R-:W-:-:S13]  /*15c0*/  ISETP.GE.AND P0, PT, R3, R0, PT ;  /* 0x000000000300720c */ /* 0x001fda0003f06270 */
[----:B------:R-:W-:Y:S05]  /*15d0*/  @P0 BRA `(.L_x_32) ;  /* 0x0000001c00d40947 */ /* 0x000fea0003800000 */
[----:B------:R-:W-:Y:S01]  /*15e0*/  IADD3 R5, PT, PT, R0, -0x1, RZ ;  /* 0xffffffff00057810 */ /* 0x000fe20007ffe0ff */
[----:B------:R-:W-:Y:S01]  /*15f0*/  BSSY.RECONVERGENT B1, `(.L_x_33) ;  /* 0x00000f9000017945 */ /* 0x000fe20003800200 */
[----:B------:R-:W-:-:S03]  /*1600*/  IADD3 R6, PT, PT, R8, 0x1, RZ ;  /* 0x0000000108067810 */ /* 0x000fc60007ffe0ff */
[----:B------:R-:W-:-:S05]  /*1610*/  IMAD R0, R8, R5, R0 ;  /* 0x0000000508007224 */ /* 0x000fca00078e0200 */
[----:B------:R-:W-:-:S04]  /*1620*/  IADD3 R5, PT, PT, R0, -R24, -R9 ;  /* 0x8000001800057210 */ /* 0x000fc80007ffe809 */
[C---:B------:R-:W-:Y:S02]  /*1630*/  IADD3 R2, PT, PT, R5.reuse, -0x3, RZ ;  /* 0xfffffffd05027810 */ /* 0x040fe40007ffe0ff */
[----:B------:R-:W-:Y:S02]  /*1640*/  IADD3 R5, PT, PT, R5, -0x2, RZ ;  /* 0xfffffffe05057810 */ /* 0x000fe40007ffe0ff */
[----:B------:R-:W-:Y:S02]  /*1650*/  ISETP.GE.U32.AND P0, PT, R2, 0x7, PT ;  /* 0x000000070200780c */ /* 0x000fe40003f06070 */
[----:B------:R-:W-:-:S11]  /*1660*/  MOV R2, RZ ;  /* 0x000000ff00027202 */ /* 0x000fd60000000f00 */
[----:B------:R-:W-:Y:S05]  /*1670*/  @!P0 BRA `(.L_x_34) ;  /* 0x0000000c00c08947 */ /* 0x000fea0003800000 */
[----:B------:R-:W0:Y:S01]  /*1680*/  LDCU.64 UR4, c[0x0][0x380] ;  /* 0x00007000ff0477ac */ /* 0x000e220008000a00 */
[----:B------:R-:W-:Y:S01]  /*1690*/  SHF.R.S64 R2, RZ, 0x1e, R22 ;  /* 0x0000001eff027819 */ /* 0x000fe20000001016 */
[----:B------:R-:W1:Y:S08]  /*16a0*/  LDC.64 R26, c[0x0][0x390] ;  /* 0x0000e400ff1a7b82 */ /* 0x000e700000000a00 */
[----:B------:R-:W2:Y:S01]  /*16b0*/  LDC.64 R10, c[0x0][0x398] ;  /* 0x0000e600ff0a7b82 */ /* 0x000ea20000000a00 */
[----:B0-----:R-:W-:-:S04]  /*16c0*/  IADD3 R2, P0, PT, R2, UR4, RZ ;  /* 0x0000000402027c10 */ /* 0x001fc8000ff1e0ff */
[----:B------:R-:W-:-:S06]  /*16d0*/  LEA.HI.X.SX32 R3, R22, UR5, 0x2, P0 ;  /* 0x0000000516037c11 */ /* 0x000fcc00080f16ff */
[----:B------:R-:W1:Y:S01]  /*16e0*/  LDG.E R3, desc[UR8][R2.64+0x4] ;  /* 0x0000040802037981 */ /* 0x000e62000c1e1900 */
[----:B------:R-:W0:Y:S01]  /*16f0*/  S2R R15, SR_TID.X ;  /* 0x00000000000f7919 */ /* 0x000e220000002100 */
[----:B-1----:R-:W-:-:S04]  /*1700*/  IMAD.WIDE R26, R3, 0x4, R26 ;  /* 0x00000004031a7825 */ /* 0x002fc800078e021a */
[----:B--2---:R-:W-:Y:S02]  /*1710*/  IMAD.WIDE R10, R3, 0x4, R10 ;  /* 0x00000004030a7825 */ /* 0x004fe400078e020a */
[----:B------:R1:W5:Y:S04]  /*1720*/  LDG.E R26, desc[UR8][R26.64] ;  /* 0x000000081a1a7981 */ /* 0x000368000c1e1900 */
[----:B------:R1:W5:Y:S01]  /*1730*/  LDG.E R13, desc[UR8][R10.64] ;  /* 0x000000080a0d7981 */ /* 0x000362000c1e1900 */
[----:B------:R-:W-:Y:S01]  /*1740*/  LOP3.LUT R4, R5, 0xfffffff8, RZ, 0xc0, !PT ;  /* 0xfffffff805047812 */ /* 0x000fe200078ec0ff */
[----:B------:R-:W-:Y:S01]  /*1750*/  HFMA2 R2, -RZ, RZ, 0, 0 ;  /* 0x00000000ff027431 */ /* 0x000fe200000001ff */
[----:B0-----:R-:W-:Y:S01]  /*1760*/  IADD3 R0, PT, PT, R0, -UR6, -R15 ;  /* 0x8000000600007c10 */ /* 0x001fe2000fffe80f */
[----:B------:R-:W-:Y:S01]  /*1770*/  BSSY.RECONVERGENT B2, `(.L_x_35) ;  /* 0x00000df000027945 */ /* 0x000fe20003800200 */
[----:B------:R-:W-:-:S02]  /*1780*/  MOV R6, R20 ;  /* 0x0000001400067202 */ /* 0x000fc40000000f00 */
[----:B------:R-:W-:Y:S02]  /*1790*/  IADD3 R4, PT, PT, -R4, RZ, RZ ;  /* 0x000000ff04047210 */ /* 0x000fe40007ffe1ff */
[----:B------:R-:W-:-:S07]  /*17a0*/  IADD3 R3, PT, PT, R0, -0x4, -R9 ;  /* 0xfffffffc00037810 */ /* 0x000fce0007ffe809 */
.L_x_60:
[----:B------:R-:W0:Y:S01]  /*17b0*/  LDC.64 R18, c[0x0][0x380] ;  /* 0x0000e000ff127b82 */ /* 0x000e220000000a00 */
[----:B-1----:R-:W-:-:S07]  /*17c0*/  IADD3 R11, PT, PT, R6, 0x1, RZ ;  /* 0x00000001060b7810 */ /* 0x002fce0007ffe0ff */
[----:B------:R-:W1:Y:S08]  /*17d0*/  LDC.64 R16, c[0x0][0x398] ;  /* 0x0000e600ff107b82 */ /* 0x000e700000000a00 */
[----:B------:R-:W2:Y:S01]  /*17e0*/  LDC.64 R14, c[0x0][0x390] ;  /* 0x0000e400ff0e7b82 */ /* 0x000ea20000000a00 */
[----:B0-----:R-:W-:-:S05]  /*17f0*/  IMAD.WIDE R18, R11, 0x4, R18 ;  /* 0x000000040b127825 */ /* 0x001fca00078e0212 */
[----:B------:R-:W1:Y:S02]  /*1800*/  LDG.E R11, desc[UR8][R18.64] ;  /* 0x00000008120b7981 */ /* 0x000e64000c1e1900 */
[----:B-1----:R-:W-:-:S04]  /*1810*/  IMAD.WIDE R28, R11, 0x4, R16 ;  /* 0x000000040b1c7825 */ /* 0x002fc800078e0210 */
[----:B--2---:R-:W-:Y:S02]  /*1820*/  IMAD.WIDE R10, R11, 0x4, R14 ;  /* 0x000000040b0a7825 */ /* 0x004fe400078e020e */
[----:B------:R0:W2:Y:S04]  /*1830*/  LDG.E R28, desc[UR8][R28.64] ;  /* 0x000000081c1c7981 */ /* 0x0000a8000c1e1900 */
[----:B------:R-:W3:Y:S01]  /*1840*/  LDG.E R27, desc[UR8][R10.64] ;  /* 0x000000080a1b7981 */ /* 0x000ee2000c1e1900 */
[----:B------:R-:W-:Y:S01]  /*1850*/  IADD3 R4, PT, PT, R4, 0x8, RZ ;  /* 0x0000000804047810 */ /* 0x000fe20007ffe0ff */
[----:B------:R-:W-:Y:S03]  /*1860*/  BSSY.RECONVERGENT B3, `(.L_x_36) ;  /* 0x0000015000037945 */ /* 0x000fe60003800200 */
[----:B------:R-:W-:-:S02]  /*1870*/  ISETP.NE.AND P0, PT, R4, RZ, PT ;  /* 0x000000ff0400720c */ /* 0x000fc40003f05270 */
[----:B0-----:R-:W-:-:S04]  /*1880*/  IADD3 R29, PT, PT, R3, 0x2, RZ ;  /* 0x00000002031d7810 */ /* 0x001fc80007ffe0ff */
[----:B------:R-:W-:Y:S01]  /*1890*/  I2FP.F32.S32 R29, R29 ;  /* 0x0000001d001d7245 */ /* 0x000fe20000201400 */
[----:B--2--5:R-:W-:Y:S01]  /*18a0*/  FADD R13, -R28, R13 ;  /* 0x0000000d1c0d7221 */ /* 0x024fe20000000100 */
[----:B---3--:R-:W-:-:S03]  /*18b0*/  FADD R26, -R27, R26 ;  /* 0x0000001a1b1a7221 */ /* 0x008fc60000000100 */
        /* <DEDUP_REMOVED lines=11> */
.L_x_37:
[----:B------:R-:W-:Y:S01]  /*1970*/  FMUL.FTZ R0, R13, R12 ;  /* 0x0000000c0d007220 */ /* 0x000fe20000410000 */
[----:B------:R-:W-:-:S03]  /*1980*/  FMUL.FTZ R10, R12, 0.5 ;  /* 0x3f0000000c0a7820 */ /* 0x000fc60000410000 */
[----:B------:R-:W-:-:S04]  /*1990*/  FFMA R11, -R0, R0, R13 ;  /* 0x00000000000b7223 */ /* 0x000fc8000000010d */
[----:B------:R-:W-:-:S07]  /*19a0*/  FFMA R0, R11, R10, R0 ;  /* 0x0000000a0b007223 */ /* 0x000fce0000000000 */
.L_x_38:
[----:B------:R-:W-:Y:S05]  /*19b0*/  BSYNC.RECONVERGENT B3 ;  /* 0x0000000000037941 */ /* 0x000fea0003800200 */
.L_x_36:
[----:B------:R-:W2:Y:S02]  /*19c0*/  LDG.E R11, desc[UR8][R18.64+0x4] ;  /* 0x00000408120b7981 */ /* 0x000ea4000c1e1900 */
[----:B--2---:R-:W-:-:S04]  /*19d0*/  IMAD.WIDE R30, R11, 0x4, R14 ;  /* 0x000000040b1e7825 */ /* 0x004fc800078e020e */
[----:B------:R-:W-:Y:S01]  /*19e0*/  IMAD.WIDE R10, R11, 0x4, R16 ;  /* 0x000000040b0a7825 */ /* 0x000fe200078e0210 */
[----:B------:R-:W2:Y:S04]  /*19f0*/  LDG.E R26, desc[UR8][R30.64] ;  /* 0x000000081e1a7981 */ /* 0x000ea8000c1e1900 */
[----:B------:R-:W3:Y:S01]  /*1a00*/  LDG.E R13, desc[UR8][R10.64] ;  /* 0x000000080a0d7981 */ /* 0x000ee2000c1e1900 */
[----:B------:R-:W-:Y:S01]  /*1a10*/  FFMA R29, R29, R0, R2 ;  /* 0x000000001d1d7223 */ /* 0x000fe20000000002 */
[----:B------:R-:W-:Y:S01]  /*1a20*/  IADD3 R2, PT, PT, R3, 0x1, RZ ;  /* 0x0000000103027810 */ /* 0x000fe20007ffe0ff */
[----:B------:R-:W-:Y:S03]  /*1a30*/  BSSY.RECONVERGENT B3, `(.L_x_39) ;  /* 0x0000013000037945 */ /* 0x000fe60003800200 */
        /* <DEDUP_REMOVED lines=14> */
.L_x_40:
[----:B------:R-:W-:Y:S01]  /*1b20*/  FMUL.FTZ R0, R27, R12 ;  /* 0x0000000c1b007220 */ /* 0x000fe20000410000 */
[----:B------:R-:W-:-:S03]  /*1b30*/  FMUL.FTZ R10, R12, 0.5 ;  /* 0x3f0000000c0a7820 */ /* 0x000fc60000410000 */
[----:B------:R-:W-:-:S04]  /*1b40*/  FFMA R11, -R0, R0, R27 ;  /* 0x00000000000b7223 */ /* 0x000fc8000000011b */
[----:B------:R-:W-:-:S07]  /*1b50*/  FFMA R0, R11, R10, R0 ;  /* 0x0000000a0b007223 */ /* 0x000fce0000000000 */
.L_x_41:
[----:B------:R-:W-:Y:S05]  /*1b60*/  BSYNC.RECONVERGENT B3 ;  /* 0x0000000000037941 */ /* 0x000fea0003800200 */
.L_x_39:
[----:B------:R-:W2:Y:S02]  /*1b70*/  LDG.E R11, desc[UR8][R18.64+0x8] ;  /* 0x00000808120b7981 */ /* 0x000ea4000c1e1900 */
[----:B--2---:R-:W-:-:S04]  /*1b80*/  IMAD.WIDE R30, R11, 0x4, R14 ;  /* 0x000000040b1e7825 */ /* 0x004fc800078e020e */
[----:B------:R-:W-:Y:S01]  /*1b90*/  IMAD.WIDE R10, R11, 0x4, R16 ;  /* 0x000000040b0a7825 */ /* 0x000fe200078e0210 */
[----:B------:R-:W2:Y:S04]  /*1ba0*/  LDG.E R27, desc[UR8][R30.64] ;  /* 0x000000081e1b7981 */ /* 0x000ea8000c1e1900 */
[----:B------:R-:W3:Y:S01]  /*1bb0*/  LDG.E R28, desc[UR8][R10.64] ;  /* 0x000000080a1c7981 */ /* 0x000ee2000c1e1900 */
[----:B------:R-:W-:Y:S01]  /*1bc0*/  BSSY.RECONVERGENT B3, `(.L_x_42) ;  /* 0x0000014000037945 */ /* 0x000fe20003800200 */
[----:B--2---:R-:W-:Y:S01]  /*1bd0*/  FADD R26, R26, -R27 ;  /* 0x8000001b1a1a7221 */ /* 0x004fe20000000000 */
[----:B---3--:R-:W-:-:S04]  /*1be0*/  FADD R13, R13, -R28 ;  /* 0x8000001c0d0d7221 */ /* 0x008fc80000000000 */
[----:B------:R-:W-:-:S04]  /*1bf0*/  FMUL R13, R13, R13 ;  /* 0x0000000d0d0d7220 */ /* 0x000fc80000400000 */
[----:B------:R-:W-:Y:S01]  /*1c00*/  FFMA R32, R26, R26, R13 ;  /* 0x0000001a1a207223 */ /* 0x000fe2000000000d */
[----:B------:R-:W-:Y:S01]  /*1c10*/  FFMA R26, R2, R0, R29 ;  /* 0x00000000021a7223 */ /* 0x000fe2000000001d */
[----:B------:R-:W-:Y:S02]  /*1c20*/  IADD3 R2, PT, PT, R3, -0x5, RZ ;  /* 0xfffffffb03027810 */ /* 0x000fe40007ffe0ff */
[----:B------:R0:W1:Y:S01]  /*1c30*/  MUFU.RSQ R13, R32 ;  /* 0x00000020000d7308 */ /* 0x0000620000001400 */
[----:B------:R-:W-:Y:S02]  /*1c40*/  IADD3 R12, PT, PT, R32, -0xd000000, RZ ;  /* 0xf3000000200c7810 */ /* 0x000fe40007ffe0ff */
[----:B------:R-:W-:Y:S02]  /*1c50*/  I2FP.F32.S32 R29, R3 ;  /* 0x00000003001d7245 */ /* 0x000fe40000201400 */
[----:B------:R-:W-:-:S13]  /*1c60*/  ISETP.GT.U32.AND P1, PT, R12, 0x727fffff, PT ;  /* 0x727fffff0c00780c */ /* 0x000fda0003f24070 */
[----:B01----:R-:W-:Y:S05]  /*1c70*/  @!P1 BRA `(.L_x_43) ;  /* 0x0000000000109947 */ /* 0x003fea0003800000 */
[----:B------:R-:W-:Y:S02]  /*1c80*/  MOV R0, R32 ;  /* 0x0000002000007202 */ /* 0x000fe40000000f00 */
[----:B------:R-:W-:-:S07]  /*1c90*/  MOV R10, 0x1cb0 ;  /* 0x00001cb0000a7802 */ /* 0x000fce0000000f00 */
[----:B------:R-:W-:Y:S05]  /*1ca0*/  CALL.REL.NOINC `($__internal_1_$__cuda_sm20_sqrt_rn_f32_slowpath) ;  /* 0x0000002c00407944 */ /* 0x000fea0003c00000 */
[----:B------:R-:W-:Y:S05]  /*1cb0*/  BRA `(.L_x_44) ;  /* 0x0000000000107947 */ /* 0x000fea0003800000 */
.L_x_43:
[----:B------:R-:W-:Y:S01]  /*1cc0*/  FMUL.FTZ R11, R32, R13 ;  /* 0x0000000d200b7220 */ /* 0x000fe20000410000 */
[----:B------:R-:W-:-:S03]  /*1cd0*/  FMUL.FTZ R10, R13, 0.5 ;  /* 0x3f0000000d0a7820 */ /* 0x000fc60000410000 */
[----:B------:R-:W-:-:S04]  /*1ce0*/  FFMA R0, -R11, R11, R32 ;  /* 0x0000000b0b007223 */ /* 0x000fc80000000120 */
[----:B------:R-:W-:-:S07]  /*1cf0*/  FFMA R11, R0, R10, R11 ;  /* 0x0000000a000b7223 */ /* 0x000fce000000000b */
.L_x_44:
[----:B------:R-:W-:Y:S05]  /*1d00*/  BSYNC.RECONVERGENT B3 ;  /* 0x0000000000037941 */ /* 0x000fea0003800200 */
.L_x_42:
[----:B------:R-:W2:Y:S01]  /*1d10*/  LDG.E R31, desc[UR8][R18.64+0xc] ;  /* 0x00000c08121f7981 */ /* 0x000ea2000c1e1900 */
[----:B------:R-:W-:Y:S01]  /*1d20*/  FFMA R29, R29, R11, R26 ;  /* 0x0000000b1d1d7223 */ /* 0x000fe2000000001a */
[----:B--2---:R-:W-:-:S04]  /*1d30*/  IMAD.WIDE R12, R31, 0x4, R16 ;  /* 0x000000041f0c7825 */ /* 0x004fc800078e0210 */
[----:B------:R-:W-:Y:S02]  /*1d40*/  IMAD.WIDE R10, R31, 0x4, R14 ;  /* 0x000000041f0a7825 */ /* 0x000fe400078e020e */
[----:B------:R-:W2:Y:S04]  /*1d50*/  LDG.E R13, desc[UR8][R12.64] ;  /* 0x000000080c0d7981 */ /* 0x000ea8000c1e1900 */
[----:B------:R-:W3:Y:S01]  /*1d60*/  LDG.E R26, desc[UR8][R10.64] ;  /* 0x000000080a1a7981 */ /* 0x000ee2000c1e1900 */
[----:B------:R-:W-:Y:S01]  /*1d70*/  BSSY.RECONVERGENT B3, `(.L_x_45) ;  /* 0x0000013000037945 */ /* 0x000fe20003800200 */
[----:B--2---:R-:W-:Y:S01]  /*1d80*/  FADD R28, R28, -R13 ;  /* 0x8000000d1c1c7221 */ /* 0x004fe20000000000 */
[----:B---3--:R-:W-:-:S03]  /*1d90*/  FADD R27, R27, -R26 ;  /* 0x8000001a1b1b7221 */ /* 0x008fc60000000000 */
[----:B------:R-:W-:-:S04]  /*1da0*/  FMUL R28, R28, R28 ;  /* 0x0000001c1c1c7220 */ /* 0x000fc80000400000 */
[----:B------:R-:W-:Y:S01]  /*1db0*/  FFMA R30, R27, R27, R28 ;  /* 0x0000001b1b1e7223 */ /* 0x000fe2000000001c */
[----:B------:R-:W-:-:S03]  /*1dc0*/  IADD3 R28, PT, PT, R3, -0x1, RZ ;  /* 0xffffffff031c7810 */ /* 0x000fc60007ffe0ff */
        /* <DEDUP_REMOVED lines=9> */
.L_x_46:
[----:B------:R-:W-:Y:S01]  /*1e60*/  FMUL.FTZ R11, R30, R27 ;  /* 0x0000001b1e0b7220 */ /* 0x000fe20000410000 */
[----:B------:R-:W-:-:S03]  /*1e70*/  FMUL.FTZ R10, R27, 0.5 ;  /* 0x3f0000001b0a7820 */ /* 0x000fc60000410000 */
[----:B------:R-:W-:-:S04]  /*1e80*/  FFMA R0, -R11, R11, R30 ;  /* 0x0000000b0b007223 */ /* 0x000fc8000000011e */
[----:B------:R-:W-:-:S07]  /*1e90*/  FFMA R11, R0, R10, R11 ;  /* 0x0000000a000b7223 */ /* 0x000fce000000000b */
.L_x_47:
[----:B------:R-:W-:Y:S05]  /*1ea0*/  BSYNC.RECONVERGENT B3 ;  /* 0x0000000000037941 */ /* 0x000fea0003800200 */
.L_x_45:
[----:B------:R-:W2:Y:S01]  /*1eb0*/  LDG.E R27, desc[UR8][R18.64+0x10] ;  /* 0x00001008121b7981 */ /* 0x000ea2000c1e1900 */
[----:B------:R-:W-:Y:S01]  /*1ec0*/  FFMA R29, R28, R11, R29 ;  /* 0x0000000b1c1d7223 */ /* 0x000fe2000000001d */
[----:B--2---:R-:W-:-:S04]  /*1ed0*/  IMAD.WIDE R30, R27, 0x4, R16 ;  /* 0x000000041b1e7825 */ /* 0x004fc800078e0210 */
[----:B------:R-:W-:Y:S01]  /*1ee0*/  IMAD.WIDE R10, R27, 0x4, R14 ;  /* 0x000000041b0a7825 */ /* 0x000fe200078e020e */
        /* <DEDUP_REMOVED lines=17> */
.L_x_49:
[----:B------:R-:W-:Y:S01]  /*2000*/  FMUL.FTZ R11, R12, R13 ;  /* 0x0000000d0c0b7220 */ /* 0x000fe20000410000 */
[----:B------:R-:W-:-:S03]  /*2010*/  FMUL.FTZ R10, R13, 0.5 ;  /* 0x3f0000000d0a7820 */ /* 0x000fc60000410000 */
[----:B------:R-:W-:-:S04]  /*2020*/  FFMA R0, -R11, R11, R12 ;  /* 0x0000000b0b007223 */ /* 0x000fc8000000010c */
[----:B------:R-:W-:-:S07]  /*2030*/  FFMA R11, R0, R10, R11 ;  /* 0x0000000a000b7223 */ /* 0x000fce000000000b */
.L_x_50:
[----:B------:R-:W-:Y:S05]  /*2040*/  BSYNC.RECONVERGENT B3 ;  /* 0x0000000000037941 */ /* 0x000fea0003800200 */
.L_x_48:
        /* <DEDUP_REMOVED lines=21> */
.L_x_52:
[----:B------:R-:W-:Y:S01]  /*21a0*/  FMUL.FTZ R11, R30, R27 ;  /* 0x0000001b1e0b7220 */ /* 0x000fe20000410000 */
[----:B------:R-:W-:-:S03]  /*21b0*/  FMUL.FTZ R10, R27, 0.5 ;  /* 0x3f0000001b0a7820 */ /* 0x000fc60000410000 */
[----:B------:R-:W-:-:S04]  /*21c0*/  FFMA R0, -R11, R11, R30 ;  /* 0x0000000b0b007223 */ /* 0x000fc8000000011e */
[----:B------:R-:W-:-:S07]  /*21d0*/  FFMA R11, R0, R10, R11 ;  /* 0x0000000a000b7223 */ /* 0x000fce000000000b */
.L_x_53:
[----:B------:R-:W-:Y:S05]  /*21e0*/  BSYNC.RECONVERGENT B3 ;  /* 0x0000000000037941 */ /* 0x000fea0003800200 */
.L_x_51:
[----:B------:R-:W2:Y:S01]  /*21f0*/  LDG.E R33, desc[UR8][R18.64+0x18] ;  /* 0x0000180812217981 */ /* 0x000ea2000c1e1900 */
[----:B------:R-:W-:Y:S01]  /*2200*/  FFMA R27, R28, R11, R29 ;  /* 0x0000000b1c1b7223 */ /* 0x000fe2000000001d */
[----:B--2---:R-:W-:-:S04]  /*2210*/  IMAD.WIDE R30, R33, 0x4, R16 ;  /* 0x00000004211e7825 */ /* 0x004fc800078e0210 */
[----:B------:R-:W-:Y:S01]  /*2220*/  IMAD.WIDE R10, R33, 0x4, R14 ;  /* 0x00000004210a7825 */ /* 0x000fe200078e020e */
[----:B------:R-:W2:Y:S04]  /*2230*/  LDG.E R28, desc[UR8][R30.64] ;  /* 0x000000081e1c7981 */ /* 0x000ea8000c1e1900 */
[----:B------:R-:W3:Y:S01]  /*2240*/  LDG.E R29, desc[UR8][R10.64] ;  /* 0x000000080a1d7981 */ /* 0x000ee2000c1e1900 */
[----:B------:R-:W-:Y:S01]  /*2250*/  IADD3 R34, PT, PT, R3, -0x4, RZ ;  /* 0xfffffffc03227810 */ /* 0x000fe20007ffe0ff */
[----:B------:R-:W-:Y:S03]  /*2260*/  BSSY.RECONVERGENT B3, `(.L_x_54) ;  /* 0x0000012000037945 */ /* 0x000fe60003800200 */
        /* <DEDUP_REMOVED lines=13> */
.L_x_55:
[----:B------:R-:W-:Y:S01]  /*2340*/  FMUL.FTZ R11, R26, R13 ;  /* 0x0000000d1a0b7220 */ /* 0x000fe20000410000 */
[----:B------:R-:W-:-:S03]  /*2350*/  FMUL.FTZ R10, R13, 0.5 ;  /* 0x3f0000000d0a7820 */ /* 0x000fc60000410000 */
[----:B------:R-:W-:-:S04]  /*2360*/  FFMA R0, -R11, R11, R26 ;  /* 0x0000000b0b007223 */ /* 0x000fc8000000011a */
[----:B------:R-:W-:-:S07]  /*2370*/  FFMA R11, R0, R10, R11 ;  /* 0x0000000a000b7223 */ /* 0x000fce000000000b */
.L_x_56:
[----:B------:R-:W-:Y:S05]  /*2380*/  BSYNC.RECONVERGENT B3 ;  /* 0x0000000000037941 */ /* 0x000fea0003800200 */
.L_x_54:
[----:B------:R-:W2:Y:S02]  /*2390*/  LDG.E R19, desc[UR8][R18.64+0x1c] ;  /* 0x00001c0812137981 */ /* 0x000ea4000c1e1900 */
[----:B--2---:R-:W-:-:S04]  /*23a0*/  IMAD.WIDE R16, R19, 0x4, R16 ;  /* 0x0000000413107825 */ /* 0x004fc800078e0210 */
[----:B------:R-:W-:Y:S01]  /*23b0*/  IMAD.WIDE R14, R19, 0x4, R14 ;  /* 0x00000004130e7825 */ /* 0x000fe200078e020e */
[----:B------:R-:W2:Y:S04]  /*23c0*/  LDG.E R13, desc[UR8][R16.64] ;  /* 0x00000008100d7981 */ /* 0x000ea8000c1e1900 */
[----:B------:R-:W3:Y:S01]  /*23d0*/  LDG.E R26, desc[UR8][R14.64] ;  /* 0x000000080e1a7981 */ /* 0x000ee2000c1e1900 */
[----:B------:R-:W-:Y:S01]  /*23e0*/  BSSY.RECONVERGENT B3, `(.L_x_57) ;  /* 0x0000013000037945 */ /* 0x000fe20003800200 */
[----:B------:R-:W-:Y:S01]  /*23f0*/  FFMA R27, R34, R11, R27 ;  /* 0x0000000b221b7223 */ /* 0x000fe2000000001b */
        /* <DEDUP_REMOVED lines=13> */
.L_x_58:
[----:B------:R-:W-:Y:S01]  /*24d0*/  FMUL.FTZ R11, R28, R29 ;  /* 0x0000001d1c0b7220 */ /* 0x000fe20000410000 */
[----:B------:R-:W-:-:S03]  /*24e0*/  FMUL.FTZ R10, R29, 0.5 ;  /* 0x3f0000001d0a7820 */ /* 0x000fc60000410000 */
[----:B------:R-:W-:-:S04]  /*24f0*/  FFMA R0, -R11, R11, R28 ;  /* 0x0000000b0b007223 */ /* 0x000fc8000000011c */
[----:B------:R-:W-:-:S07]  /*2500*/  FFMA R11, R0, R10, R11 ;  /* 0x0000000a000b7223 */ /* 0x000fce000000000b */
.L_x_59:
[----:B------:R-:W-:Y:S05]  /*2510*/  BSYNC.RECONVERGENT B3 ;  /* 0x0000000000037941 */ /* 0x000fea0003800200 */
.L_x_57:
[----:B------:R-:W-:Y:S01]  /*2520*/  FFMA R2, R2, R11, R27 ;  /* 0x0000000b02027223 */ /* 0x000fe2000000001b */
[----:B------:R-:W-:Y:S02]  /*2530*/  IADD3 R3, PT, PT, R3, -0x8, RZ ;  /* 0xfffffff803037810 */ /* 0x000fe40007ffe0ff */
[----:B------:R-:W-:Y:S01]  /*2540*/  IADD3 R6, PT, PT, R6, 0x8, RZ ;  /* 0x0000000806067810 */ /* 0x000fe20007ffe0ff */
[----:B------:R-:W-:Y:S06]  /*2550*/  @P0 BRA `(.L_x_60) ;  /* 0xfffffff000940947 */ /* 0x000fec000383ffff */
[----:B------:R-:W-:Y:S05]  /*2560*/  BSYNC.RECONVERGENT B2 ;  /* 0x0000000000027941 */ /* 0x000fea0003800200 */
.L_x_35:
[----:B------:R-:W-:-:S07]  /*2570*/  IADD3 R3, PT, PT, R6, 0x1, RZ ;  /* 0x0000000106037810 */ /* 0x000fce0007ffe0ff */
.L_x_34:
[----:B------:R-:W-:Y:S05]  /*2580*/  BSYNC.RECONVERGENT B1 ;  /* 0x0000000000017941 */ /* 0x000fea0003800200 */
.L_x_33:
[----:B------:R-:W-:-:S13]  /*2590*/  LOP3.LUT P0, R0, R5, 0x7, RZ, 0xc0, !PT ;  /* 0x0000000705007812 */ /* 0x000fda000780c0ff */
[----:B------:R-:W-:Y:S05]  /*25a0*/  @!P0 BRA `(.L_x_32) ;  /* 0x0000000c00e08947 */ /* 0x000fea0003800000 */
[----:B------:R-:W-:Y:S01]  /*25b0*/  ISETP.GE.U32.AND P0, PT, R0, 0x4, PT ;  /* 0x000000040000780c */ /* 0x000fe20003f06070 */
[----:B------:R-:W-:-:S12]  /*25c0*/  BSSY.RECONVERGENT B1, `(.L_x_61) ;  /* 0x0000083000017945 */ /* 0x000fd80003800200 */
[----:B------:R-:W-:Y:S05]  /*25d0*/  @!P0 BRA `(.L_x_62) ;  /* 0x0000000800048947 */ /* 0x000fea0003800000 */
[----:B------:R-:W0:Y:S01]  /*25e0*/  LDC.64 R14, c[0x0][0x380] ;  /* 0x0000e000ff0e7b82 */ /* 0x000e220000000a00 */
[----:B------:R-:W1:Y:S07]  /*25f0*/  LDCU UR4, c[0x0][0x388] ;  /* 0x00007100ff0477ac */ /* 0x000e6e0008000800 */
[----:B------:R-:W2:Y:S08]  /*2600*/  LDC.64 R16, c[0x0][0x398] ;  /* 0x0000e600ff107b82 */ /* 0x000eb00000000a00 */
[----:B------:R-:W3:Y:S01]  /*2610*/  LDC.64 R26, c[0x0][0x390] ;  /* 0x0000e400ff1a7b82 */ /* 0x000ee20000000a00 */
[----:B0-----:R-:W-:-:S04]  /*2620*/  IMAD.WIDE R10, R6, 0x4, R14 ;  /* 0x00000004060a7825 */ /* 0x001fc800078e020e */
[----:B------:R-:W-:Y:S02]  /*2630*/  IMAD.WIDE R14, R3, 0x4, R14 ;  /* 0x00000004030e7825 */ /* 0x000fe400078e020e */
[----:B------:R-:W2:Y:S04]  /*2640*/  LDG.E R11, desc[UR8][R10.64] ;  /* 0x000000080a0b7981 */ /* 0x000ea8000c1e1900 */
[----:B------:R-:W4:Y:S01]  /*2650*/  LDG.E R29, desc[UR8][R14.64] ;  /* 0x000000080e1d7981 */ /* 0x000f22000c1e1900 */
[----:B--2---:R-:W-:-:S04]  /*2660*/  IMAD.WIDE R12, R11, 0x4, R16 ;  /* 0x000000040b0c7825 */ /* 0x004fc800078e0210 */
[----:B----4-:R-:W-:Y:S02]  /*2670*/  IMAD.WIDE R16, R29, 0x4, R16 ;  /* 0x000000041d107825 */ /* 0x010fe400078e0210 */
[----:B------:R1:W2:Y:S02]  /*2680*/  LDG.E R12, desc[UR8][R12.64] ;  /* 0x000000080c0c7981 */ /* 0x0002a4000c1e1900 */
[--C-:B---3--:R-:W-:Y:S02]  /*2690*/  IMAD.WIDE R18, R11, 0x4, R26.reuse ;  /* 0x000000040b127825 */ /* 0x108fe400078e021a */
[----:B------:R-:W2:Y:S02]  /*26a0*/  LDG.E R17, desc[UR8][R16.64] ;  /* 0x0000000810117981 */ /* 0x000ea4000c1e1900 */
[----:B------:R-:W-:Y:S02]  /*26b0*/  IMAD.WIDE R26, R29, 0x4, R26 ;  /* 0x000000041d1a7825 */ /* 0x000fe400078e021a */
[----:B------:R0:W3:Y:S04]  /*26c0*/  LDG.E R18, desc[UR8][R18.64] ;  /* 0x0000000812127981 */ /* 0x0000e8000c1e1900 */
[----:B------:R-:W3:Y:S01]  /*26d0*/  LDG.E R27, desc[UR8][R26.64] ;  /* 0x000000081a1b7981 */ /* 0x000ee2000c1e1900 */
[----:B-1----:R-:W-:Y:S01]  /*26e0*/  IADD3 R13, PT, PT, -R3, UR4, RZ ;  /* 0x00000004030d7c10 */ /* 0x002fe2000fffe1ff */
[----:B------:R-:W-:Y:S03]  /*26f0*/  BSSY.RECONVERGENT B2, `(.L_x_63) ;  /* 0x0000013000027945 */ /* 0x000fe60003800200 */
[----:B0-----:R-:W-:Y:S01]  /*2700*/  I2FP.F32.S32 R19, R13 ;  /* 0x0000000d00137245 */ /* 0x001fe20000201400 */
        /* <DEDUP_REMOVED lines=11> */
[----:B------:R-:W-:Y:S01]  /*27c0*/  MOV R0, R11 ;  /* 0x0000000b00007202 */ /* 0x000fe20000000f00 */
[----:B------:R-:W-:Y:S06]  /*27d0*/  BRA `(.L_x_65) ;  /* 0x0000000000107947 */ /* 0x000fec0003800000 */
.L_x_64:
[----:B-1----:R-:W-:Y:S01]  /*27e0*/  FMUL.FTZ R0, R11, R4 ;  /* 0x000000040b007220 */ /* 0x002fe20000410000 */
[----:B------:R-:W-:-:S03]  /*27f0*/  FMUL.FTZ R4, R4, 0.5 ;  /* 0x3f00000004047820 */ /* 0x000fc60000410000 */
[----:B------:R-:W-:-:S04]  /*2800*/  FFMA R11, -R0, R0, R11 ;  /* 0x00000000000b7223 */ /* 0x000fc8000000010b */
[----:B------:R-:W-:-:S07]  /*2810*/  FFMA R0, R11, R4, R0 ;  /* 0x000000040b007223 */ /* 0x000fce0000000000 */
.L_x_65:
[----:B------:R-:W-:Y:S05]  /*2820*/  BSYNC.RECONVERGENT B2 ;  /* 0x0000000000027941 */ /* 0x000fea0003800200 */
.L_x_63:
[----:B------:R-:W2:Y:S01]  /*2830*/  LDG.E R31, desc[UR8][R14.64+0x4] ;  /* 0x000004080e1f7981 */ /* 0x000ea2000c1e1900 */
[----:B------:R-:W2:Y:S01]  /*2840*/  LDC.64 R28, c[0x0][0x398] ;  /* 0x0000e600ff1c7b82 */ /* 0x000ea20000000a00 */
[----:B------:R-:W0:Y:S07]  /*2850*/  LDCU UR4, c[0x0][0x388] ;  /* 0x00007100ff0477ac */ /* 0x000e2e0008000800 */
[----:B------:R-:W1:Y:S01]  /*2860*/  LDC.64 R10, c[0x0][0x390] ;  /* 0x0000e400ff0a7b82 */ /* 0x000e620000000a00 */
[----:B--2---:R-:W-:-:S04]  /*2870*/  IMAD.WIDE R28, R31, 0x4, R28 ;  /* 0x000000041f1c7825 */ /* 0x004fc800078e021c */
[----:B-1----:R-:W-:Y:S01]  /*2880*/  IMAD.WIDE R10, R31, 0x4, R10 ;  /* 0x000000041f0a7825 */ /* 0x002fe200078e020a */
        /* <DEDUP_REMOVED lines=8> */
[----:B------:R-:W-:-:S03]  /*2910*/  LOP3.LUT R12, RZ, R3, RZ, 0x33, !PT ;  /* 0x00000003ff0c7212 */ /* 0x000fc600078e33ff */
[----:B------:R1:W2:Y:S01]  /*2920*/  MUFU.RSQ R18, R27 ;  /* 0x0000001b00127308 */ /* 0x0002a20000001400 */
[----:B------:R-:W-:Y:S02]  /*2930*/  IADD3 R16, PT, PT, R27, -0xd000000, RZ ;  /* 0xf30000001b107810 */ /* 0x000fe40007ffe0ff */
[----:B0-----:R-:W-:Y:S02]  /*2940*/  IADD3 R12, PT, PT, R12, UR4, RZ ;  /* 0x000000040c0c7c10 */ /* 0x001fe4000fffe0ff */
[----:B------:R-:W-:Y:S02]  /*2950*/  ISETP.GT.U32.AND P0, PT, R16, 0x727fffff, PT ;  /* 0x727fffff1000780c */ /* 0x000fe40003f04070 */
[----:B------:R-:W-:-:S11]  /*2960*/  I2FP.F32.S32 R2, R12 ;  /* 0x0000000c00027245 */ /* 0x000fd60000201400 */
[----:B-12---:R-:W-:Y:S05]  /*2970*/  @!P0 BRA `(.L_x_67) ;  /* 0x0000000000148947 */ /* 0x006fea0003800000 */
[----:B------:R-:W-:Y:S02]  /*2980*/  MOV R0, R27 ;  /* 0x0000001b00007202 */ /* 0x000fe40000000f00 */
[----:B------:R-:W-:-:S07]  /*2990*/  MOV R10, 0x29b0 ;  /* 0x000029b0000a7802 */ /* 0x000fce0000000f00 */
[----:B------:R-:W-:Y:S05]  /*29a0*/  CALL.REL.NOINC `($__internal_1_$__cuda_sm20_sqrt_rn_f32_slowpath) ;  /* 0x0000002000007944 */ /* 0x000fea0003c00000 */
[----:B------:R-:W-:Y:S01]  /*29b0*/  MOV R0, R11 ;  /* 0x0000000b00007202 */ /* 0x000fe20000000f00 */
[----:B------:R-:W-:Y:S06]  /*29c0*/  BRA `(.L_x_68) ;  /* 0x0000000000107947 */ /* 0x000fec0003800000 */
.L_x_67:
[----:B------:R-:W-:Y:S01]  /*29d0*/  FMUL.FTZ R0, R27, R18 ;  /* 0x000000121b007220 */ /* 0x000fe20000410000 */
[----:B------:R-:W-:-:S03]  /*29e0*/  FMUL.FTZ R10, R18, 0.5 ;  /* 0x3f000000120a7820 */ /* 0x000fc60000410000 */
[----:B------:R-:W-:-:S04]  /*29f0*/  FFMA R11, -R0, R0, R27 ;  /* 0x00000000000b7223 */ /* 0x000fc8000000011b */
[----:B------:R-:W-:-:S07]  /*2a00*/  FFMA R0, R11, R10, R0 ;  /* 0x0000000a0b007223 */ /* 0x000fce0000000000 */
.L_x_68:
[----:B------:R-:W-:Y:S05]  /*2a10*/  BSYNC.RECONVERGENT B2 ;  /* 0x0000000000027941 */ /* 0x000fea0003800200 */
.L_x_66:
[----:B------:R-:W2:Y:S01]  /*2a20*/  LDG.E R27, desc[UR8][R14.64+0x8] ;  /* 0x000008080e1b7981 */ /* 0x000ea2000c1e1900 */
[----:B------:R-:W2:Y:S08]  /*2a30*/  LDC.64 R16, c[0x0][0x398] ;  /* 0x0000e600ff107b82 */ /* 0x000eb00000000a00 */
[----:B------:R-:W0:Y:S01]  /*2a40*/  LDC.64 R10, c[0x0][0x390] ;  /* 0x0000e400ff0a7b82 */ /* 0x000e220000000a00 */
[----:B--2---:R-:W-:-:S04]  /*2a50*/  IMAD.WIDE R16, R27, 0x4, R16 ;  /* 0x000000041b107825 */ /* 0x004fc800078e0210 */
[----:B0-----:R-:W-:Y:S02]  /*2a60*/  IMAD.WIDE R10, R27, 0x4, R10 ;  /* 0x000000041b0a7825 */ /* 0x001fe400078e020a */
[----:B------:R-:W2:Y:S04]  /*2a70*/  LDG.E R17, desc[UR8][R16.64] ;  /* 0x0000000810117981 */ /* 0x000ea8000c1e1900 */
[----:B------:R-:W3:Y:S01]  /*2a80*/  LDG.E R27, desc[UR8][R10.64] ;  /* 0x000000080a1b7981 */ /* 0x000ee2000c1e1900 */
[----:B------:R-:W-:Y:S01]  /*2a90*/  IADD3 R13, PT, PT, R13, -0x2, RZ ;  /* 0xfffffffe0d0d7810 */ /* 0x000fe20007ffe0ff */
        /* <DEDUP_REMOVED lines=16> */
.L_x_70:
[----:B------:R-:W-:Y:S01]  /*2ba0*/  FMUL.FTZ R0, R29, R6 ;  /* 0x000000061d007220 */ /* 0x000fe20000410000 */
[----:B------:R-:W-:-:S03]  /*2bb0*/  FMUL.FTZ R4, R6, 0.5 ;  /* 0x3f00000006047820 */ /* 0x000fc60000410000 */
[----:B------:R-:W-:-:S04]  /*2bc0*/  FFMA R11, -R0, R0, R29 ;  /* 0x00000000000b7223 */ /* 0x000fc8000000011d */
[----:B------:R-:W-:-:S07]  /*2bd0*/  FFMA R0, R11, R4, R0 ;  /* 0x000000040b007223 */ /* 0x000fce0000000000 */
.L_x_71:
[----:B------:R-:W-:Y:S05]  /*2be0*/  BSYNC.RECONVERGENT B2 ;  /* 0x0000000000027941 */ /* 0x000fea0003800200 */
.L_x_69:
[----:B------:R-:W2:Y:S01]  /*2bf0*/  LDG.E R15, desc[UR8][R14.64+0xc] ;  /* 0x00000c080e0f7981 */ /* 0x000ea2000c1e1900 */
[----:B------:R-:W2:Y:S01]  /*2c00*/  LDC.64 R12, c[0x0][0x398] ;  /* 0x0000e600ff0c7b82 */ /* 0x000ea20000000a00 */
[----:B------:R-:W0:Y:S07]  /*2c10*/  LDCU UR4, c[0x0][0x388] ;  /* 0x00007100ff0477ac */ /* 0x000e2e0008000800 */
[----:B------:R-:W1:Y:S01]  /*2c20*/  LDC.64 R10, c[0x0][0x390] ;  /* 0x0000e400ff0a7b82 */ /* 0x000e620000000a00 */
[----:B--2---:R-:W-:-:S04]  /*2c30*/  IMAD.WIDE R12, R15, 0x4, R12 ;  /* 0x000000040f0c7825 */ /* 0x004fc800078e020c */
[----:B-1----:R-:W-:Y:S02]  /*2c40*/  IMAD.WIDE R10, R15, 0x4, R10 ;  /* 0x000000040f0a7825 */ /* 0x002fe400078e020a */
[----:B------:R-:W2:Y:S04]  /*2c50*/  LDG.E R12, desc[UR8][R12.64] ;  /* 0x000000080c0c7981 */ /* 0x000ea8000c1e1900 */
[----:B------:R-:W3:Y:S01]  /*2c60*/  LDG.E R10, desc[UR8][R10.64] ;  /* 0x000000080a0a7981 */ /* 0x000ee2000c1e1900 */
[----:B------:R-:W-:Y:S01]  /*2c70*/  IADD3 R6, PT, PT, R3, 0x3, RZ ;  /* 0x0000000303067810 */ /* 0x000fe20007ffe0ff */
[----:B------:R-:W-:Y:S01]  /*2c80*/  BSSY.RECONVERGENT B2, `(.L_x_72) ;  /* 0x0000014000027945 */ /* 0x000fe20003800200 */
[----:B------:R-:W-:Y:S01]  /*2c90*/  FFMA R14, R2, R0, R19 ;  /* 0x00000000020e7223 */ /* 0x000fe20000000013 */
[----:B--2---:R-:W-:Y:S01]  /*2ca0*/  FADD R17, R17, -R12 ;  /* 0x8000000c11117221 */ /* 0x004fe20000000000 */
[----:B---3--:R-:W-:-:S03]  /*2cb0*/  FADD R27, R27, -R10 ;  /* 0x8000000a1b1b7221 */ /* 0x008fc60000000000 */
[----:B------:R-:W-:-:S04]  /*2cc0*/  FMUL R4, R17, R17 ;  /* 0x0000001111047220 */ /* 0x000fc80000400000 */
[----:B------:R-:W-:-:S04]  /*2cd0*/  FFMA R16, R27, R27, R4 ;  /* 0x0000001b1b107223 */ /* 0x000fc80000000004 */
[----:B------:R1:W2:Y:S01]  /*2ce0*/  MUFU.RSQ R15, R16 ;  /* 0x00000010000f7308 */ /* 0x0002a20000001400 */
[----:B------:R-:W-:-:S04]  /*2cf0*/  IADD3 R4, PT, PT, R16, -0xd000000, RZ ;  /* 0xf300000010047810 */ /* 0x000fc80007ffe0ff */
[----:B------:R-:W-:Y:S02]  /*2d00*/  ISETP.GT.U32.AND P0, PT, R4, 0x727fffff, PT ;  /* 0x727fffff0400780c */ /* 0x000fe40003f04070 */
[----:B0-----:R-:W-:-:S04]  /*2d10*/  IADD3 R4, PT, PT, -R6, UR4, RZ ;  /* 0x0000000406047c10 */ /* 0x001fc8000fffe1ff */
[----:B------:R-:W-:-:S07]  /*2d20*/  I2FP.F32.S32 R13, R4 ;  /* 0x00000004000d7245 */ /* 0x000fce0000201400 */
[----:B-12---:R-:W-:Y:S05]  /*2d30*/  @!P0 BRA `(.L_x_73) ;  /* 0x0000000000108947 */ /* 0x006fea0003800000 */
[----:B------:R-:W-:Y:S02]  /*2d40*/  MOV R0, R16 ;  /* 0x0000001000007202 */ /* 0x000fe40000000f00 */
[----:B------:R-:W-:-:S07]  /*2d50*/  MOV R10, 0x2d70 ;  /* 0x00002d70000a7802 */ /* 0x000fce0000000f00 */
[----:B------:R-:W-:Y:S05]  /*2d60*/  CALL.REL.NOINC `($__internal_1_$__cuda_sm20_sqrt_rn_f32_slowpath) ;  /* 0x0000001c00107944 */ /* 0x000fea0003c00000 */
[----:B------:R-:W-:Y:S05]  /*2d70*/  BRA `(.L_x_74) ;  /* 0x0000000000107947 */ /* 0x000fea0003800000 */
.L_x_73:
[----:B------:R-:W-:Y:S01]  /*2d80*/  FMUL.FTZ R11, R16, R15 ;  /* 0x0000000f100b7220 */ /* 0x000fe20000410000 */
[----:B------:R-:W-:-:S03]  /*2d90*/  FMUL.FTZ R2, R15, 0.5 ;  /* 0x3f0000000f027820 */ /* 0x000fc60000410000 */
[----:B------:R-:W-:-:S04]  /*2da0*/  FFMA R0, -R11, R11, R16 ;  /* 0x0000000b0b007223 */ /* 0x000fc80000000110 */
[----:B------:R-:W-:-:S07]  /*2db0*/  FFMA R11, R0, R2, R11 ;  /* 0x00000002000b7223 */ /* 0x000fce000000000b */
.L_x_74:
[----:B------:R-:W-:Y:S05]  /*2dc0*/  BSYNC.RECONVERGENT B2 ;  /* 0x0000000000027941 */ /* 0x000fea0003800200 */
.L_x_72:
[----:B------:R-:W-:Y:S01]  /*2dd0*/  FFMA R2, R13, R11, R14 ;  /* 0x0000000b0d027223 */ /* 0x000fe2000000000e */
[----:B------:R-:W-:-:S07]  /*2de0*/  IADD3 R3, PT, PT, R3, 0x4, RZ ;  /* 0x0000000403037810 */ /* 0x000fce0007ffe0ff */
.L_x_62:
[----:B------:R-:W-:Y:S05]  /*2df0*/  BSYNC.RECONVERGENT B1 ;  /* 0x0000000000017941 */ /* 0x000fea0003800200 */
.L_x_61:
        /* <DEDUP_REMOVED lines=35> */
[----:B------:R-:W-:Y:S01]  /*3030*/  MOV R0, R11 ;  /* 0x0000000b00007202 */ /* 0x000fe20000000f00 */
[----:B------:R-:W-:Y:S06]  /*3040*/  BRA `(.L_x_79) ;  /* 0x0000000000107947 */ /* 0x000fec0003800000 */
.L_x_78:
[----:B--2---:R-:W-:Y:S01]  /*3050*/  FMUL.FTZ R0, R27, R26 ;  /* 0x0000001a1b007220 */ /* 0x004fe20000410000 */
[----:B------:R-:W-:-:S03]  /*3060*/  FMUL.FTZ R10, R26, 0.5 ;  /* 0x3f0000001a0a7820 */ /* 0x000fc60000410000 */
[----:B------:R-:W-:-:S04]  /*3070*/  FFMA R11, -R0, R0, R27 ;  /* 0x00000000000b7223 */ /* 0x000fc8000000011b */
[----:B------:R-:W-:-:S07]  /*3080*/  FFMA R0, R11, R10, R0 ;  /* 0x0000000a0b007223 */ /* 0x000fce0000000000 */
.L_x_79:
[----:B------:R-:W-:Y:S05]  /*3090*/  BSYNC.RECONVERGENT B2 ;  /* 0x0000000000027941 */ /* 0x000fea0003800200 */
.L_x_77:
        /* <DEDUP_REMOVED lines=14> */
[----:B------:R-:W-:-:S03]  /*3180*/  IADD3 R6, PT, PT, R3, 0x1, RZ ;  /* 0x0000000103067810 */ /* 0x000fc60007ffe0ff */
        /* <DEDUP_REMOVED lines=10> */
.L_x_81:
[----:B------:R-:W-:Y:S01]  /*3230*/  FMUL.FTZ R11, R12, R15 ;  /* 0x0000000f0c0b7220 */ /* 0x000fe20000410000 */
[----:B------:R-:W-:-:S03]  /*3240*/  FMUL.FTZ R2, R15, 0.5 ;  /* 0x3f0000000f027820 */ /* 0x000fc60000410000 */
[----:B------:R-:W-:-:S04]  /*3250*/  FFMA R0, -R11, R11, R12 ;  /* 0x0000000b0b007223 */ /* 0x000fc8000000010c */
[----:B------:R-:W-:-:S07]  /*3260*/  FFMA R11, R0, R2, R11 ;  /* 0x00000002000b7223 */ /* 0x000fce000000000b */
.L_x_82:
[----:B------:R-:W-:Y:S05]  /*3270*/  BSYNC.RECONVERGENT B2 ;  /* 0x0000000000027941 */ /* 0x000fea0003800200 */
.L_x_80:
[----:B------:R-:W-:Y:S01]  /*3280*/  FFMA R2, R13, R11, R14 ;  /* 0x0000000b0d027223 */ /* 0x000fe2000000000e */
[----:B------:R-:W-:-:S07]  /*3290*/  IADD3 R3, PT, PT, R3, 0x2, RZ ;  /* 0x0000000203037810 */ /* 0x000fce0007ffe0ff */
.L_x_76:
[----:B------:R-:W-:Y:S05]  /*32a0*/  BSYNC.RECONVERGENT B1 ;  /* 0x0000000000017941 */ /* 0x000fea0003800200 */
.L_x_75:
[----:B------:R-:W-:-:S04]  /*32b0*/  LOP3.LUT R5, R5, 0x1, RZ, 0xc0, !PT ;  /* 0x0000000105057812 */ /* 0x000fc800078ec0ff */
[----:B------:R-:W-:-:S13]  /*32c0*/  ISETP.NE.U32.AND P0, PT, R5, 0x1, PT ;  /* 0x000000010500780c */ /* 0x000fda0003f05070 */
[----:B------:R-:W-:Y:S05]  /*32d0*/  @P0 BRA `(.L_x_32) ;  /* 0x0000000000940947 */ /* 0x000fea0003800000 */
        /* <DEDUP_REMOVED lines=17> */
[----:B------:R-:W-:Y:S01]  /*33f0*/  BSSY.RECONVERGENT B1, `(.L_x_83) ;  /* 0x0000012000017945 */ /* 0x000fe20003800200 */
[----:B--2---:R-:W-:-:S04]  /*3400*/  FADD R4, R16, -R19 ;  /* 0x8000001310047221 */ /* 0x004fc80000000000 */
[----:B------:R-:W-:Y:S01]  /*3410*/  FMUL R5, R4, R4 ;  /* 0x0000000404057220 */ /* 0x000fe20000400000 */
[----:B---3--:R-:W-:-:S04]  /*3420*/  FADD R0, R12, -R15 ;  /* 0x8000000f0c007221 */ /* 0x008fc80000000000 */
[----:B------:R-:W-:-:S05]  /*3430*/  FFMA R4, R0, R0, R5 ;  /* 0x0000000000047223 */ /* 0x000fca0000000005 */
[----:B------:R-:W-:Y:S01]  /*3440*/  IADD3 R0, PT, PT, R4, -0xd000000, RZ ;  /* 0xf300000004007810 */ /* 0x000fe20007ffe0ff */
[----:B------:R0:W1:Y:S03]  /*3450*/  MUFU.RSQ R27, R4 ;  /* 0x00000004001b7308 */ /* 0x0000660000001400 */
[----:B------:R-:W-:Y:S02]  /*3460*/  ISETP.GT.U32.AND P0, PT, R0, 0x727fffff, PT ;  /* 0x727fffff0000780c */ /* 0x000fe40003f04070 */
[----:B------:R-:W-:-:S11]  /*3470*/  I2FP.F32.S32 R5, R3 ;  /* 0x0000000300057245 */ /* 0x000fd60000201400 */
[----:B0-----:R-:W-:Y:S05]  /*3480*/  @!P0 BRA `(.L_x_84) ;  /* 0x0000000000108947 */ /* 0x001fea0003800000 */
[----:B------:R-:W-:Y:S02]  /*3490*/  MOV R0, R4 ;  /* 0x0000000400007202 */ /* 0x000fe40000000f00 */
[----:B------:R-:W-:-:S07]  /*34a0*/  MOV R10, 0x34c0 ;  /* 0x000034c0000a7802 */ /* 0x000fce0000000f00 */
[----:B-1----:R-:W-:Y:S05]  /*34b0*/  CALL.REL.NOINC `($__internal_1_$__cuda_sm20_sqrt_rn_f32_slowpath) ;  /* 0x00000014003c7944 */ /* 0x002fea0003c00000 */
[----:B------:R-:W-:Y:S05]  /*34c0*/  BRA `(.L_x_85) ;  /* 0x0000000000107947 */ /* 0x000fea0003800000 */
.L_x_84:
[----:B-1----:R-:W-:Y:S01]  /*34d0*/  FMUL.FTZ R11, R4, R27 ;  /* 0x0000001b040b7220 */ /* 0x002fe20000410000 */
[----:B------:R-:W-:-:S03]  /*34e0*/  FMUL.FTZ R3, R27, 0.5 ;  /* 0x3f0000001b037820 */ /* 0x000fc60000410000 */
[----:B------:R-:W-:-:S04]  /*34f0*/  FFMA R0, -R11, R11, R4 ;  /* 0x0000000b0b007223 */ /* 0x000fc80000000104 */
[----:B------:R-:W-:-:S07]  /*3500*/  FFMA R11, R0, R3, R11 ;  /* 0x00000003000b7223 */ /* 0x000fce000000000b */
.L_x_85:
[----:B------:R-:W-:Y:S05]  /*3510*/  BSYNC.RECONVERGENT B1 ;  /* 0x0000000000017941 */ /* 0x000fea0003800200 */
.L_x_83:
[----:B------:R-:W-:-:S07]  /*3520*/  FFMA R2, R5, R11, R2 ;  /* 0x0000000b05027223 */ /* 0x000fce0000000002 */
.L_x_32:
[----:B------:R-:W-:Y:S05]  /*3530*/  BSYNC.RECONVERGENT B0 ;  /* 0x0000000000007941 */ /* 0x000fea0003800200 */
.L_x_31:
[----:B------:R-:W-:Y:S01]  /*3540*/  ISETP.GT.AND P0, PT, R20, R8, PT ;  /* 0x000000081400720c */ /* 0x000fe20003f04270 */
[----:B------:R-:W-:Y:S01]  /*3550*/  BSSY.RECONVERGENT B0, `(.L_x_86) ;  /* 0x000010d000007945 */ /* 0x000fe20003800200 */
[----:B------:R-:W-:-:S11]  /*3560*/  HFMA2 R14, -RZ, RZ, 0, 0 ;  /* 0x00000000ff0e7431 */ /* 0x000fd600000001ff */
[----:B------:R-:W-:Y:S05]  /*3570*/  @!P0 BRA `(.L_x_87) ;  /* 0x0000001000288947 */ /* 0x000fea0003800000 */
[----:B------:R-:W0:Y:S01]  /*3580*/  LDC R15, c[0x0][0x388] ;  /* 0x0000e200ff0f7b82 */ /* 0x000e220000000800 */
[----:B------:R-:W-:Y:S01]  /*3590*/  IADD3 R0, PT, PT, R24, R9, RZ ;  /* 0x0000000918007210 */ /* 0x000fe20007ffe0ff */
[----:B------:R-:W-:Y:S01]  /*35a0*/  BSSY.RECONVERGENT B1, `(.L_x_88) ;  /* 0x0000091000017945 */ /* 0x000fe20003800200 */
[----:B------:R-:W-:Y:S02]  /*35b0*/  IADD3 R9, PT, PT, -R8, RZ, RZ ;  /* 0x000000ff08097210 */ /* 0x000fe40007ffe1ff */
[----:B------:R-:W-:Y:S02]  /*35c0*/  MOV R3, R20 ;  /* 0x0000001400037202 */ /* 0x000fe40000000f00 */
[----:B------:R-:W-:Y:S02]  /*35d0*/  MOV R14, RZ ;  /* 0x000000ff000e7202 */ /* 0x000fe40000000f00 */
[----:B------:R-:W-:Y:S01]  /*35e0*/  MOV R13, R8 ;  /* 0x00000008000d7202 */ /* 0x000fe20000000f00 */
[----:B0-----:R-:W-:-:S05]  /*35f0*/  IMAD R9, R15, R9, R0 ;  /* 0x000000090f097224 */ /* 0x001fca00078e0200 */
[C---:B------:R-:W-:Y:S02]  /*3600*/  ISETP.GE.U32.AND P0, PT, R9.reuse, 0x3, PT ;  /* 0x000000030900780c */ /* 0x040fe40003f06070 */
[----:B------:R-:W-:-:S11]  /*3610*/  IADD3 R9, PT, PT, R9, 0x1, RZ ;  /* 0x0000000109097810 */ /* 0x000fd60007ffe0ff */
        /* <DEDUP_REMOVED lines=8> */
[----:B------:R-:W-:Y:S01]  /*36a0*/  IADD3 R3, PT, PT, -R15, 0x1, RZ ;  /* 0x000000010f037810 */ /* 0x000fe20007ffe1ff */
[----:B-1----:R-:W-:-:S04]  /*36b0*/  IMAD.WIDE R4, R13, 0x4, R4 ;  /* 0x000000040d047825 */ /* 0x002fc800078e0204 */
[----:B--2---:R-:W-:Y:S01]  /*36c0*/  IMAD.WIDE R10, R13, 0x4, R10 ;  /* 0x000000040d0a7825 */ /* 0x004fe200078e020a */
[----:B------:R0:W5:Y:S04]  /*36d0*/  LDG.E R18, desc[UR8][R4.64] ;  /* 0x0000000804127981 */ /* 0x000168000c1e1900 */
[----:B------:R0:W5:Y:S01]  /*36e0*/  LDG.E R19, desc[UR8][R10.64] ;  /* 0x000000080a137981 */ /* 0x000162000c1e1900 */
[C---:B------:R-:W-:Y:S01]  /*36f0*/  IMAD R0, R8.reuse, R3, R0 ;  /* 0x0000000308007224 */ /* 0x040fe200078e0200 */
[----:B------:R-:W-:Y:S01]  /*3700*/  LOP3.LUT R3, R9, 0xfffffffc, RZ, 0xc0, !PT ;  /* 0xfffffffc09037812 */ /* 0x000fe200078ec0ff */
[----:B------:R-:W-:Y:S01]  /*3710*/  BSSY.RECONVERGENT B2, `(.L_x_90) ;  /* 0x0000078000027945 */ /* 0x000fe20003800200 */
[----:B------:R-:W-:Y:S02]  /*3720*/  IADD3 R6, PT, PT, -R8, -0x2, R15 ;  /* 0xfffffffe08067810 */ /* 0x000fe40007ffe10f */
[----:B------:R-:W-:-:S02]  /*3730*/  MOV R14, RZ ;  /* 0x000000ff000e7202 */ /* 0x000fc40000000f00 */
[----:B------:R-:W-:Y:S02]  /*3740*/  IADD3 R3, PT, PT, -R3, RZ, RZ ;  /* 0x000000ff03037210 */ /* 0x000fe40007ffe1ff */
[----:B0-----:R-:W-:-:S07]  /*3750*/  IADD3 R13, PT, PT, R0, 0x2, RZ ;  /* 0x00000002000d7810 */ /* 0x001fce0007ffe0ff */
.L_x_103:
[----:B------:R-:W0:Y:S01]  /*3760*/  LDC.64 R34, c[0x0][0x380] ;  /* 0x0000e000ff227b82 */ /* 0x000e220000000a00 */
[----:B------:R-:W-:-:S07]  /*3770*/  IADD3 R5, PT, PT, R13, -0x1, RZ ;  /* 0xffffffff0d057810 */ /* 0x000fce0007ffe0ff */
[----:B------:R-:W1:Y:S01]  /*3780*/  LDC.64 R28, c[0x0][0x390] ;  /* 0x0000e400ff1c7b82 */ /* 0x000e620000000a00 */
[----:B0-----:R-:W-:-:S07]  /*3790*/  IMAD.WIDE R34, R5, 0x4, R34 ;  /* 0x0000000405227825 */ /* 0x001fce00078e0222 */
[----:B------:R-:W0:Y:S01]  /*37a0*/  LDC.64 R4, c[0x0][0x398] ;  /* 0x0000e600ff047b82 */ /* 0x000e220000000a00 */
[----:B------:R-:W0:Y:S02]  /*37b0*/  LDG.E R11, desc[UR8][R34.64] ;  /* 0x00000008220b7981 */ /* 0x000e24000c1e1900 */
[----:B0-----:R-:W-:-:S04]  /*37c0*/  IMAD.WIDE R26, R11, 0x4, R4 ;  /* 0x000000040b1a7825 */ /* 0x001fc800078e0204 */
[----:B-1----:R-:W-:Y:S01]  /*37d0*/  IMAD.WIDE R10, R11, 0x4, R28 ;  /* 0x000000040b0a7825 */ /* 0x002fe200078e021c */
[----:B------:R-:W2:Y:S04]  /*37e0*/  LDG.E R16, desc[UR8][R26.64] ;  /* 0x000000081a107981 */ /* 0x000ea8000c1e1900 */
[----:B------:R-:W3:Y:S01]  /*37f0*/  LDG.E R15, desc[UR8][R10.64] ;  /* 0x000000080a0f7981 */ /* 0x000ee2000c1e1900 */
[----:B------:R-:W-:Y:S01]  /*3800*/  IADD3 R17, PT, PT, R6, 0x1, RZ ;  /* 0x0000000106117810 */ /* 0x000fe20007ffe0ff */
[----:B------:R-:W-:Y:S03]  /*3810*/  BSSY.RECONVERGENT B3, `(.L_x_91) ;  /* 0x0000013000037945 */ /* 0x000fe60003800200 */
        /* <DEDUP_REMOVED lines=14> */
.L_x_92:
[----:B------:R-:W-:Y:S01]  /*3900*/  FMUL.FTZ R0, R19, R12 ;  /* 0x0000000c13007220 */ /* 0x000fe20000410000 */
[----:B------:R-:W-:-:S03]  /*3910*/  FMUL.FTZ R10, R12, 0.5 ;  /* 0x3f0000000c0a7820 */ /* 0x000fc60000410000 */
[----:B------:R-:W-:-:S04]  /*3920*/  FFMA R11, -R0, R0, R19 ;  /* 0x00000000000b7223 */ /* 0x000fc80000000113 */
[----:B------:R-:W-:-:S07]  /*3930*/  FFMA R0, R11, R10, R0 ;  /* 0x0000000a0b007223 */ /* 0x000fce0000000000 */
.L_x_93:
[----:B------:R-:W-:Y:S05]  /*3940*/  BSYNC.RECONVERGENT B3 ;  /* 0x0000000000037941 */ /* 0x000fea0003800200 */
.L_x_91:
        /* <DEDUP_REMOVED lines=21> */
.L_x_95:
[----:B------:R-:W-:Y:S01]  /*3aa0*/  FMUL.FTZ R11, R30, R31 ;  /* 0x0000001f1e0b7220 */ /* 0x000fe20000410000 */
[----:B------:R-:W-:-:S03]  /*3ab0*/  FMUL.FTZ R10, R31, 0.5 ;  /* 0x3f0000001f0a7820 */ /* 0x000fc60000410000 */
[----:B------:R-:W-:-:S04]  /*3ac0*/  FFMA R0, -R11, R11, R30 ;  /* 0x0000000b0b007223 */ /* 0x000fc8000000011e */
[----:B------:R-:W-:-:S07]  /*3ad0*/  FFMA R11, R0, R10, R11 ;  /* 0x0000000a000b7223 */ /* 0x000fce000000000b */
.L_x_96:
[----:B------:R-:W-:Y:S05]  /*3ae0*/  BSYNC.RECONVERGENT B3 ;  /* 0x0000000000037941 */ /* 0x000fea0003800200 */
.L_x_94:
        /* <DEDUP_REMOVED lines=10> */
[----:B------:R-:W-:-:S04]  /*3b90*/  FFMA R18, R18, R18, R19 ;  /* 0x0000001212127223 */ /* 0x000fc80000000013 */
[----:B------:R0:W1:Y:S01]  /*3ba0*/  MUFU.RSQ R19, R18 ;  /* 0x0000001200137308 */ /* 0x0000620000001400 */
[----:B------:R-:W-:-:S04]  /*3bb0*/  IADD3 R0, PT, PT, R18, -0xd000000, RZ ;  /* 0xf300000012007810 */ /* 0x000fc80007ffe0ff */
[----:B------:R-:W-:Y:S02]  /*3bc0*/  ISETP.GT.U32.AND P0, PT, R0, 0x727fffff, PT ;  /* 0x727fffff0000780c */ /* 0x000fe40003f04070 */
[----:B------:R-:W-:-:S04]  /*3bd0*/  IADD3 R0, PT, PT, R6, -0x1, RZ ;  /* 0xffffffff06007810 */ /* 0x000fc80007ffe0ff */
[----:B------:R-:W-:-:S07]  /*3be0*/  I2FP.F32.S32 R26, R0 ;  /* 0x00000000001a7245 */ /* 0x000fce0000201400 */
[----:B01----:R-:W-:Y:S05]  /*3bf0*/  @!P0 BRA `(.L_x_98) ;  /* 0x0000000000108947 */ /* 0x003fea0003800000 */
[----:B------:R-:W-:Y:S02]  /*3c00*/  MOV R0, R18 ;  /* 0x0000001200007202 */ /* 0x000fe40000000f00 */
[----:B------:R-:W-:-:S07]  /*3c10*/  MOV R10, 0x3c30 ;  /* 0x00003c30000a7802 */ /* 0x000fce0000000f00 */
[----:B------:R-:W-:Y:S05]  /*3c20*/  CALL.REL.NOINC `($__internal_1_$__cuda_sm20_sqrt_rn_f32_slowpath) ;  /* 0x0000000c00607944 */ /* 0x000fea0003c00000 */
[----:B------:R-:W-:Y:S05]  /*3c30*/  BRA `(.L_x_99) ;  /* 0x0000000000107947 */ /* 0x000fea0003800000 */
.L_x_98:
[----:B------:R-:W-:Y:S01]  /*3c40*/  FMUL.FTZ R11, R18, R19 ;  /* 0x00000013120b7220 */ /* 0x000fe20000410000 */
[----:B------:R-:W-:-:S03]  /*3c50*/  FMUL.FTZ R10, R19, 0.5 ;  /* 0x3f000000130a7820 */ /* 0x000fc60000410000 */
[----:B------:R-:W-:-:S04]  /*3c60*/  FFMA R0, -R11, R11, R18 ;  /* 0x0000000b0b007223 */ /* 0x000fc80000000112 */
[----:B------:R-:W-:-:S07]  /*3c70*/  FFMA R11, R0, R10, R11 ;  /* 0x0000000a000b7223 */ /* 0x000fce000000000b */
.L_x_99:
[----:B------:R-:W-:Y:S05]  /*3c80*/  BSYNC.RECONVERGENT B3 ;  /* 0x0000000000037941 */ /* 0x000fea0003800200 */
.L_x_97:
        /* <DEDUP_REMOVED lines=20> */
.L_x_101:
[----:B------:R-:W-:Y:S01]  /*3dd0*/  FMUL.FTZ R11, R16, R17 ;  /* 0x00000011100b7220 */ /* 0x000fe20000410000 */
[----:B------:R-:W-:-:S03]  /*3de0*/  FMUL.FTZ R4, R17, 0.5 ;  /* 0x3f00000011047820 */ /* 0x000fc60000410000 */
[----:B------:R-:W-:-:S04]  /*3df0*/  FFMA R0, -R11, R11, R16 ;  /* 0x0000000b0b007223 */ /* 0x000fc80000000110 */
[----:B------:R-:W-:-:S07]  /*3e00*/  FFMA R11, R0, R4, R11 ;  /* 0x00000004000b7223 */ /* 0x000fce000000000b */
.L_x_102:
[----:B------:R-:W-:Y:S05]  /*3e10*/  BSYNC.RECONVERGENT B3 ;  /* 0x0000000000037941 */ /* 0x000fea0003800200 */
.L_x_100:
[----:B------:R-:W-:Y:S01]  /*3e20*/  IADD3 R3, PT, PT, R3, 0x4, RZ ;  /* 0x0000000403037810 */ /* 0x000fe20007ffe0ff */
[----:B------:R-:W-:Y:S01]  /*3e30*/  FFMA R14, R14, R11, R15 ;  /* 0x0000000b0e0e7223 */ /* 0x000fe2000000000f */
[----:B------:R-:W-:Y:S02]  /*3e40*/  IADD3 R8, PT, PT, R8, 0x4, RZ ;  /* 0x0000000408087810 */ /* 0x000fe40007ffe0ff */
[----:B------:R-:W-:Y:S02]  /*3e50*/  ISETP.NE.AND P0, PT, R3, RZ, PT ;  /* 0x000000ff0300720c */ /* 0x000fe40003f05270 */
[----:B------:R-:W-:Y:S02]  /*3e60*/  IADD3 R6, PT, PT, R6, -0x4, RZ ;  /* 0xfffffffc06067810 */ /* 0x000fe40007ffe0ff */
[----:B------:R-:W-:-:S09]  /*3e70*/  IADD3 R13, PT, PT, R13, -0x4, RZ ;  /* 0xfffffffc0d0d7810 */ /* 0x000fd20007ffe0ff */
[----:B------:R-:W-:Y:S05]  /*3e80*/  @P0 BRA `(.L_x_103) ;  /* 0xfffffff800340947 */ /* 0x000fea000383ffff */
[----:B------:R-:W-:Y:S05]  /*3e90*/  BSYNC.RECONVERGENT B2 ;  /* 0x0000000000027941 */ /* 0x000fea0003800200 */
.L_x_90:
[----:B------:R-:W-:-:S07]  /*3ea0*/  IADD3 R3, PT, PT, R13, -0x1, RZ ;  /* 0xffffffff0d037810 */ /* 0x000fce0007ffe0ff */
.L_x_89:
[----:B------:R-:W-:Y:S05]  /*3eb0*/  BSYNC.RECONVERGENT B1 ;  /* 0x0000000000017941 */ /* 0x000fea0003800200 */
.L_x_88:
        /* <DEDUP_REMOVED lines=30> */
[----:B-1----:R-:W-:-:S04]  /*40a0*/  IADD3 R0, PT, PT, R0, UR4, RZ ;  /* 0x0000000400007c10 */ /* 0x002fc8000fffe0ff */
[----:B------:R-:W-:-:S03]  /*40b0*/  I2FP.F32.S32 R13, R0 ;  /* 0x00000000000d7245 */ /* 0x000fc60000201400 */
[----:B0-----:R-:W-:Y:S05]  /*40c0*/  @!P0 BRA `(.L_x_107) ;  /* 0x0000000000148947 */ /* 0x001fea0003800000 */
[----:B------:R-:W-:Y:S02]  /*40d0*/  MOV R0, R11 ;  /* 0x0000000b00007202 */ /* 0x000fe40000000f00 */
[----:B------:R-:W-:-:S07]  /*40e0*/  MOV R10, 0x4100 ;  /* 0x00004100000a7802 */ /* 0x000fce0000000f00 */
[----:B--2---:R-:W-:Y:S05]  /*40f0*/  CALL.REL.NOINC `($__internal_1_$__cuda_sm20_sqrt_rn_f32_slowpath) ;  /* 0x00000008002c7944 */ /* 0x004fea0003c00000 */
[----:B------:R-:W-:Y:S01]  /*4100*/  MOV R0, R11 ;  /* 0x0000000b00007202 */ /* 0x000fe20000000f00 */
[----:B------:R-:W-:Y:S06]  /*4110*/  BRA `(.L_x_108) ;  /* 0x0000000000107947 */ /* 0x000fec0003800000 */
.L_x_107:
[----:B--2---:R-:W-:Y:S01]  /*4120*/  FMUL.FTZ R0, R11, R28 ;  /* 0x0000001c0b007220 */ /* 0x004fe20000410000 */
[----:B------:R-:W-:-:S03]  /*4130*/  FMUL.FTZ R10, R28, 0.5 ;  /* 0x3f0000001c0a7820 */ /* 0x000fc60000410000 */
[----:B------:R-:W-:-:S04]  /*4140*/  FFMA R11, -R0, R0, R11 ;  /* 0x00000000000b7223 */ /* 0x000fc8000000010b */
[----:B------:R-:W-:-:S07]  /*4150*/  FFMA R0, R11, R10, R0 ;  /* 0x0000000a0b007223 */ /* 0x000fce0000000000 */
.L_x_108:
[----:B------:R-:W-:Y:S05]  /*4160*/  BSYNC.RECONVERGENT B2 ;  /* 0x0000000000027941 */ /* 0x000fea0003800200 */
.L_x_106:
[----:B------:R-:W2:Y:S01]  /*4170*/  LDG.E R5, desc[UR8][R4.64+-0x4] ;  /* 0xfffffc0804057981 */ /* 0x000ea2000c1e1900 */
[----:B------:R-:W2:Y:S08]  /*4180*/  LDC.64 R16, c[0x0][0x398] ;  /* 0x0000e600ff107b82 */ /* 0x000eb00000000a00 */
[----:B------:R-:W0:Y:S08]  /*4190*/  LDC.64 R10, c[0x0][0x390] ;  /* 0x0000e400ff0a7b82 */ /* 0x000e300000000a00 */
[----:B------:R-:W1:Y:S01]  /*41a0*/  LDC R19, c[0x0][0x388] ;  /* 0x0000e200ff137b82 */ /* 0x000e620000000800 */
[----:B--2---:R-:W-:-:S04]  /*41b0*/  IMAD.WIDE R16, R5, 0x4, R16 ;  /* 0x0000000405107825 */ /* 0x004fc800078e0210 */
[----:B0-----:R-:W-:Y:S02]  /*41c0*/  IMAD.WIDE R10, R5, 0x4, R10 ;  /* 0x00000004050a7825 */ /* 0x001fe400078e020a */
[----:B------:R-:W2:Y:S04]  /*41d0*/  LDG.E R17, desc[UR8][R16.64] ;  /* 0x0000000810117981 */ /* 0x000ea8000c1e1900 */
[----:B------:R-:W3:Y:S01]  /*41e0*/  LDG.E R10, desc[UR8][R10.64] ;  /* 0x000000080a0a7981 */ /* 0x000ee2000c1e1900 */
[----:B-1----:R-:W-:Y:S01]  /*41f0*/  IADD3 R5, PT, PT, -R8, -0x2, R19 ;  /* 0xfffffffe08057810 */ /* 0x002fe20007ffe113 */
[----:B------:R-:W-:Y:S01]  /*4200*/  BSSY.RECONVERGENT B2, `(.L_x_109) ;  /* 0x0000014000027945 */ /* 0x000fe20003800200 */
[----:B------:R-:W-:Y:S01]  /*4210*/  FFMA R14, R13, R0, R14 ;  /* 0x000000000d0e7223 */ /* 0x000fe2000000000e */
[----:B------:R-:W-:-:S02]  /*4220*/  IADD3 R13, PT, PT, R3, -0x1, RZ ;  /* 0xffffffff030d7810 */ /* 0x000fc40007ffe0ff */
        /* <DEDUP_REMOVED lines=13> */
.L_x_110:
[----:B------:R-:W-:Y:S01]  /*4300*/  FMUL.FTZ R11, R6, R15 ;  /* 0x0000000f060b7220 */ /* 0x000fe20000410000 */
[----:B------:R-:W-:-:S03]  /*4310*/  FMUL.FTZ R4, R15, 0.5 ;  /* 0x3f0000000f047820 */ /* 0x000fc60000410000 */
[----:B------:R-:W-:-:S04]  /*4320*/  FFMA R0, -R11, R11, R6 ;  /* 0x0000000b0b007223 */ /* 0x000fc80000000106 */
[----:B------:R-:W-:-:S07]  /*4330*/  FFMA R11, R0, R4, R11 ;  /* 0x00000004000b7223 */ /* 0x000fce000000000b */
.L_x_111:
[----:B------:R-:W-:Y:S05]  /*4340*/  BSYNC.RECONVERGENT B2 ;  /* 0x0000000000027941 */ /* 0x000fea0003800200 */
.L_x_109:
[----:B------:R-:W-:Y:S01]  /*4350*/  FFMA R14, R5, R11, R14 ;  /* 0x0000000b050e7223 */ /* 0x000fe2000000000e */
[----:B------:R-:W-:Y:S02]  /*4360*/  IADD3 R3, PT, PT, R3, -0x2, RZ ;  /* 0xfffffffe03037810 */ /* 0x000fe40007ffe0ff */
[----:B------:R-:W-:-:S07]  /*4370*/  IADD3 R8, PT, PT, R8, 0x2, RZ ;  /* 0x0000000208087810 */ /* 0x000fce0007ffe0ff */
.L_x_105:
[----:B------:R-:W-:Y:S05]  /*4380*/  BSYNC.RECONVERGENT B1 ;  /* 0x0000000000017941 */ /* 0x000fea0003800200 */
.L_x_104:
        /* <DEDUP_REMOVED lines=34> */
[----:B------:R-:W-:Y:S05]  /*45b0*/  BRA `(.L_x_114) ;  /* 0x0000000000107947 */ /* 0x000fea0003800000 */
.L_x_113:
[----:B--2---:R-:W-:Y:S01]  /*45c0*/  FMUL.FTZ R11, R4, R9 ;  /* 0x00000009040b7220 */ /* 0x004fe20000410000 */
[----:B------:R-:W-:-:S03]  /*45d0*/  FMUL.FTZ R3, R9, 0.5 ;  /* 0x3f00000009037820 */ /* 0x000fc60000410000 */
[----:B------:R-:W-:-:S04]  /*45e0*/  FFMA R0, -R11, R11, R4 ;  /* 0x0000000b0b007223 */ /* 0x000fc80000000104 */
[----:B------:R-:W-:-:S07]  /*45f0*/  FFMA R11, R0, R3, R11 ;  /* 0x00000003000b7223 */ /* 0x000fce000000000b */
.L_x_114:
[----:B------:R-:W-:Y:S05]  /*4600*/  BSYNC.RECONVERGENT B1 ;  /* 0x0000000000017941 */ /* 0x000fea0003800200 */
.L_x_112:
[----:B------:R-:W-:-:S07]  /*4610*/  FFMA R14, R5, R11, R14 ;  /* 0x0000000b050e7223 */ /* 0x000fce000000000e */
.L_x_87:
[----:B------:R-:W-:Y:S05]  /*4620*/  BSYNC.RECONVERGENT B0 ;  /* 0x0000000000007941 */ /* 0x000fea0003800200 */
.L_x_86:
[----:B------:R-:W-:Y:S01]  /*4630*/  FADD R7, R2, R7 ;  /* 0x0000000702077221 */ /* 0x000fe20000000000 */
[----:B------:R-:W0:Y:S03]  /*4640*/  LDCU.64 UR4, c[0x0][0x3a8] ;  /* 0x00007500ff0477ac */ /* 0x000e260008000a00 */
[----:B------:R-:W-:-:S04]  /*4650*/  FADD R7, R7, R14 ;  /* 0x0000000e07077221 */ /* 0x000fc80000000000 */
[----:B------:R-:W-:-:S06]  /*4660*/  FMUL R4, R7, 100 ;  /* 0x42c8000007047820 */ /* 0x000fcc0000400000 */
[----:B------:R-:W0:Y:S02]  /*4670*/  F2I.S64.TRUNC R4, R4 ;  /* 0x0000000400047311 */ /* 0x000e24000020d900 */
[----:B0-----:R-:W-:-:S04]  /*4680*/  ISETP.GE.U32.AND P0, PT, R4, UR4, PT ;  /* 0x0000000404007c0c */ /* 0x001fc8000bf06070 */
[----:B------:R-:W-:-:S13]  /*4690*/  ISETP.GE.AND.EX P0, PT, R5, UR5, PT, P0 ;  /* 0x0000000505007c0c */ /* 0x000fda000bf06300 */
[----:B------:R-:W-:Y:S05]  /*46a0*/  @P0 EXIT ;  /* 0x000000000000094d */ /* 0x000fea0003800000 */
[----:B------:R-:W0:Y:S01]  /*46b0*/  LDC.64 R2, c[0x0][0x3a0] ;  /* 0x0000e800ff027b82 */ /* 0x000e220000000a00 */
[----:B------:R-:W-:Y:S01]  /*46c0*/  UMOV UR4, URZ ;  /* 0x000000ff00047c82 */ /* 0x000fe20008000000 */
[----:B0-----:R-:W-:-:S05]  /*46d0*/  IMAD.WIDE.U32 R2, R24, 0x18, R2 ;  /* 0x0000001818027825 */ /* 0x001fca00078e0002 */
[----:B------:R-:W-:-:S05]  /*46e0*/  IADD3 R3, PT, PT, R3, UR4, RZ ;  /* 0x0000000403037c10 */ /* 0x000fca000fffe0ff */
[----:B------:R-:W-:Y:S04]  /*46f0*/  STG.E.64 desc[UR8][R2.64], R4 ;  /* 0x0000000402007986 */ /* 0x000fe8000c101b08 */
[----:B------:R-:W-:Y:S04]  /*4700*/  STG.E.64 desc[UR8][R2.64+0x8], R22 ;  /* 0x0000081602007986 */ /* 0x000fe8000c101b08 */
[----:B------:R-:W-:Y:S01]  /*4710*/  STG.E.64 desc[UR8][R2.64+0x10], R20 ;  /* 0x0000101402007986 */ /* 0x000fe2000c101b08 */
[----:B------:R-:W-:Y:S05]  /*4720*/  EXIT ;  /* 0x000000000000794d */ /* 0x000fea0003800000 */
        .weak           $__internal_0_$__cuda_sm20_dsqrt_rn_f64_mediumpath_v1
        .type           $__internal_0_$__cuda_sm20_dsqrt_rn_f64_mediumpath_v1,@function
        .size           $__internal_0_$__cuda_sm20_dsqrt_rn_f64_mediumpath_v1,($__internal_1_$__cuda_sm20_sqrt_rn_f32_slowpath - $__internal_0_$__cuda_sm20_dsqrt_rn_f64_mediumpath_v1)
$__internal_0_$__cuda_sm20_dsqrt_rn_f64_mediumpath_v1:
[----:B------:R-:W-:Y:S01]  /*4730*/  ISETP.GE.U32.AND P0, PT, R6, -0x3400000, PT ;  /* 0xfcc000000600780c */ /* 0x000fe20003f06070 */
[----:B------:R-:W-:Y:S01]  /*4740*/  BSSY.RECONVERGENT B1, `(.L_x_115) ;  /* 0x0000024000017945 */ /* 0x000fe20003800200 */
[----:B------:R-:W-:-:S11]  /*4750*/  MOV R9, R15 ;  /* 0x0000000f00097202 */ /* 0x000fd60000000f00 */
[----:B------:R-:W-:Y:S05]  /*4760*/  @!P0 BRA `(.L_x_116) ;  /* 0x0000000000208947 */ /* 0x000fea0003800000 */
[----:B------:R-:W-:-:S10]  /*4770*/  DFMA.RM R8, R12, R8, R10 ;  /* 0x000000080c08722b */ /* 0x000fd4000000400a */
[----:B------:R-:W-:-:S04]  /*4780*/  IADD3 R6, P0, PT, R8, 0x1, RZ ;  /* 0x0000000108067810 */ /* 0x000fc80007f1e0ff */
[----:B------:R-:W-:-:S06]  /*4790*/  IADD3.X R7, PT, PT, RZ, R9, RZ, P0, !PT ;  /* 0x00000009ff077210 */ /* 0x000fcc00007fe4ff */
[----:B------:R-:W-:-:S08]  /*47a0*/  DFMA.RP R4, -R8, R6, R4 ;  /* 0x000000060804722b */ /* 0x000fd00000008104 */
[----:B------:R-:W-:-:S06]  /*47b0*/  DSETP.GT.AND P0, PT, R4, RZ, PT ;  /* 0x000000ff0400722a */ /* 0x000fcc0003f04000 */
[----:B------:R-:W-:Y:S02]  /*47c0*/  FSEL R6, R6, R8, P0 ;  /* 0x0000000806067208 */ /* 0x000fe40000000000 */
[----:B------:R-:W-:Y:S01]  /*47d0*/  FSEL R7, R7, R9, P0 ;  /* 0x0000000907077208 */ /* 0x000fe20000000000 */
[----:B------:R-:W-:Y:S06]  /*47e0*/  BRA `(.L_x_117) ;  /* 0x0000000000647947 */ /* 0x000fec0003800000 */
.L_x_116:
[----:B------:R-:W-:-:S14]  /*47f0*/  DSETP.NE.AND P0, PT, R4, RZ, PT ;  /* 0x000000ff0400722a */ /* 0x000fdc0003f05000 */
[----:B------:R-:W-:Y:S05]  /*4800*/  @!P0 BRA `(.L_x_118) ;  /* 0x0000000000588947 */ /* 0x000fea0003800000 */
[----:B------:R-:W-:-:S13]  /*4810*/  ISETP.GE.AND P0, PT, R5, RZ, PT ;  /* 0x000000ff0500720c */ /* 0x000fda0003f06270 */
[----:B------:R-:W-:Y:S02]  /*4820*/  @!P0 MOV R6, 0x0 ;  /* 0x0000000000068802 */ /* 0x000fe40000000f00 */
[----:B------:R-:W-:Y:S01]  /*4830*/  @!P0 MOV R7, 0xfff80000 ;  /* 0xfff8000000078802 */ /* 0x000fe20000000f00 */
[----:B------:R-:W-:Y:S06]  /*4840*/  @!P0 BRA `(.L_x_117) ;  /* 0x00000000004c8947 */ /* 0x000fec0003800000 */
[----:B------:R-:W-:-:S13]  /*4850*/  ISETP.GT.AND P0, PT, R5, 0x7fefffff, PT ;  /* 0x7fefffff0500780c */ /* 0x000fda0003f04270 */
[----:B------:R-:W-:Y:S05]  /*4860*/  @P0 BRA `(.L_x_118) ;  /* 0x0000000000400947 */ /* 0x000fea0003800000 */
[----:B------:R-:W-:Y:S01]  /*4870*/  DMUL R4, R4, 8.11296384146066816958e+31 ;  /* 0x4690000004047828 */ /* 0x000fe20000000000 */
[----:B------:R-:W-:Y:S01]  /*4880*/  MOV R6, RZ ;  /* 0x000000ff00067202 */ /* 0x000fe20000000f00 */
[----:B------:R-:W-:Y:S01]  /*4890*/  HFMA2 R11, -RZ, RZ, 1.9609375, 0 ;  /* 0x3fd80000ff0b7431 */ /* 0x000fe200000001ff */
[----:B------:R-:W-:-:S03]  /*48a0*/  MOV R10, 0x0 ;  /* 0x00000000000a7802 */ /* 0x000fc60000000f00 */
[----:B------:R-:W0:Y:S02]  /*48b0*/  MUFU.RSQ64H R7, R5 ;  /* 0x0000000500077308 */ /* 0x000e240000001c00 */
[----:B0-----:R-:W-:-:S08]  /*48c0*/  DMUL R8, R6, R6 ;  /* 0x0000000606087228 */ /* 0x001fd00000000000 */
[----:B------:R-:W-:-:S08]  /*48d0*/  DFMA R8, R4, -R8, 1 ;  /* 0x3ff000000408742b */ /* 0x000fd00000000808 */
[----:B------:R-:W-:Y:S02]  /*48e0*/  DFMA R10, R8, R10, 0.5 ;  /* 0x3fe00000080a742b */ /* 0x000fe4000000000a */
[----:B------:R-:W-:-:S08]  /*48f0*/  DMUL R8, R6, R8 ;  /* 0x0000000806087228 */ /* 0x000fd00000000000 */
[----:B------:R-:W-:-:S08]  /*4900*/  DFMA R8, R10, R8, R6 ;  /* 0x000000080a08722b */ /* 0x000fd00000000006 */
[----:B------:R-:W-:Y:S02]  /*4910*/  DMUL R6, R4, R8 ;  /* 0x0000000804067228 */ /* 0x000fe40000000000 */
[----:B------:R-:W-:-:S06]  /*4920*/  IADD3 R9, PT, PT, R9, -0x100000, RZ ;  /* 0xfff0000009097810 */ /* 0x000fcc0007ffe0ff */
[----:B------:R-:W-:-:S08]  /*4930*/  DFMA R10, R6, -R6, R4 ;  /* 0x80000006060a722b */ /* 0x000fd00000000004 */
[----:B------:R-:W-:-:S10]  /*4940*/  DFMA R6, R8, R10, R6 ;  /* 0x0000000a0806722b */ /* 0x000fd40000000006 */
[----:B------:R-:W-:Y:S01]  /*4950*/  IADD3 R7, PT, PT, R7, -0x3500000, RZ ;  /* 0xfcb0000007077810 */ /* 0x000fe20007ffe0ff */
[----:B------:R-:W-:Y:S06]  /*4960*/  BRA `(.L_x_117) ;  /* 0x0000000000047947 */ /* 0x000fec0003800000 */
.L_x_118:
[----:B------:R-:W-:-:S11]  /*4970*/  DADD R6, R4, R4 ;  /* 0x0000000004067229 */ /* 0x000fd60000000004 */
.L_x_117:
[----:B------:R-:W-:Y:S05]  /*4980*/  BSYNC.RECONVERGENT B1 ;  /* 0x0000000000017941 */ /* 0x000fea0003800200 */
.L_x_115:
[----:B------:R-:W-:-:S04]  /*4990*/  MOV R3, 0x0 ;  /* 0x0000000000037802 */ /* 0x000fc80000000f00 */
[----:B------:R-:W-:Y:S05]  /*49a0*/  RET.REL.NODEC R2 `(_Z7two_optPilPfS0_P12min_dst_datall) ;  /* 0xffffffb402947950 */ /* 0x000fea0003c3ffff */
        .weak           $__internal_1_$__cuda_sm20_sqrt_rn_f32_slowpath
        .type           $__internal_1_$__cuda_sm20_sqrt_rn_f32_slowpath,@function
        .size           $__internal_1_$__cuda_sm20_sqrt_rn_f32_slowpath,(.L_x_180 - $__internal_1_$__cuda_sm20_sqrt_rn_f32_slowpath)
$__internal_1_$__cuda_sm20_sqrt_rn_f32_slowpath:
[----:B------:R-:W-:-:S13]  /*49b0*/  LOP3.LUT P1, RZ, R0, 0x7fffffff, RZ, 0xc0, !PT ;  /* 0x7fffffff00ff7812 */ /* 0x000fda000782c0ff */
[----:B------:R-:W-:Y:S01]  /*49c0*/  @!P1 MOV R11, R0 ;  /* 0x00000000000b9202 */ /* 0x000fe20000000f00 */
[----:B------:R-:W-:Y:S06]  /*49d0*/  @!P1 BRA `(.L_x_119) ;  /* 0x0000000000409947 */ /* 0x000fec0003800000 */
[----:B------:R-:W-:-:S13]  /*49e0*/  FSETP.GEU.FTZ.AND P1, PT, R0, RZ, PT ;  /* 0x000000ff0000720b */ /* 0x000fda0003f3e000 */
[----:B------:R-:W-:Y:S01]  /*49f0*/  @!P1 MOV R11, 0x7fffffff ;  /* 0x7fffffff000b9802 */ /* 0x000fe20000000f00 */
[----:B------:R-:W-:Y:S06]  /*4a00*/  @!P1 BRA `(.L_x_119) ;  /* 0x0000000000349947 */ /* 0x000fec0003800000 */
[----:B------:R-:W-:-:S13]  /*4a10*/  FSETP.GTU.FTZ.AND P1, PT, |R0|, +INF , PT ;  /* 0x7f8000000000780b */ /* 0x000fda0003f3c200 */
[----:B------:R-:W-:Y:S01]  /*4a20*/  @P1 FADD.FTZ R11, R0, 1 ;  /* 0x3f800000000b1421 */ /* 0x000fe20000010000 */
[----:B------:R-:W-:Y:S06]  /*4a30*/  @P1 BRA `(.L_x_119) ;  /* 0x0000000000281947 */ /* 0x000fec0003800000 */
[----:B------:R-:W-:-:S13]  /*4a40*/  FSETP.NEU.FTZ.AND P1, PT, |R0|, +INF , PT ;  /* 0x7f8000000000780b */ /* 0x000fda0003f3d200 */
[----:B------:R-:W-:-:S04]  /*4a50*/  @P1 FFMA R30, R0, 1.84467440737095516160e+19, RZ ;  /* 0x5f800000001e1823 */ /* 0x000fc800000000ff */
[----:B------:R-:W0:Y:S02]  /*4a60*/  @P1 MUFU.RSQ R12, R30 ;  /* 0x0000001e000c1308 */ /* 0x000e240000001400 */
[----:B0-----:R-:W-:Y:S01]  /*4a70*/  @P1 FMUL.FTZ R11, R30, R12 ;  /* 0x0000000c1e0b1220 */ /* 0x001fe20000410000 */
[----:B------:R-:W-:-:S03]  /*4a80*/  @P1 FMUL.FTZ R12, R12, 0.5 ;  /* 0x3f0000000c0c1820 */ /* 0x000fc60000410000 */
[----:B------:R-:W-:-:S04]  /*4a90*/  @P1 FADD.FTZ R31, -R11, -RZ ;  /* 0x800000ff0b1f1221 */ /* 0x000fc80000010100 */
[----:B------:R-:W-:-:S04]  /*4aa0*/  @P1 FFMA R32, R11, R31, R30 ;  /* 0x0000001f0b201223 */ /* 0x000fc8000000001e */
[----:B------:R-:W-:Y:S01]  /*4ab0*/  @P1 FFMA R12, R32, R12, R11 ;  /* 0x0000000c200c1223 */ /* 0x000fe2000000000b */
[----:B------:R-:W-:-:S03]  /*4ac0*/  @!P1 MOV R11, R0 ;  /* 0x00000000000b9202 */ /* 0x000fc60000000f00 */
[----:B------:R-:W-:-:S07]  /*4ad0*/  @P1 FMUL.FTZ R11, R12, 2.3283064365386962891e-10 ;  /* 0x2f8000000c0b1820 */ /* 0x000fce0000410000 */
.L_x_119:
[----:B------:R-:W-:Y:S01]  /*4ae0*/  HFMA2 R31, -RZ, RZ, 0, 0 ;  /* 0x00000000ff1f7431 */ /* 0x000fe200000001ff */
[----:B------:R-:W-:-:S04]  /*4af0*/  MOV R30, R10 ;  /* 0x0000000a001e7202 */ /* 0x000fc80000000f00 */
[----:B------:R-:W-:Y:S05]  /*4b00*/  RET.REL.NODEC R30 `(_Z7two_optPilPfS0_P12min_dst_datall) ;  /* 0xffffffb41e3c7950 */ /* 0x000fea0003c3ffff */
.L_x_120:
[----:B------:R-:W-:-:S00]  /*4b10*/  BRA `(.L_x_120) ;  /* 0xfffffffc00fc7947 */ /* 0x000fc0000383ffff */
[----:B------:R-:W-:-:S00]  /*4b20*/  NOP ;  /* 0x0000000000007918 */ /* 0x000fc00000000000 */
        /* <DEDUP_REMOVED lines=13> */
.L_x_180:


//--------------------- .text._Z4swapPilPfS0_P12min_dst_datall --------------------------
	.section	.text._Z4swapPilPfS0_P12min_dst_datall,"ax",@progbits
	.align	128
        .global         _Z4swapPilPfS0_P12min_dst_datall
        .type           _Z4swapPilPfS0_P12min_dst_datall,@function
        .size           _Z4swapPilPfS0_P12min_dst_datall,(.L_x_182 - _Z4swapPilPfS0_P12min_dst_datall)
        .other          _Z4swapPilPfS0_P12min_dst_datall,@"STO_CUDA_ENTRY STV_DEFAULT"
_Z4swapPilPfS0_P12min_dst_datall:
.text._Z4swapPilPfS0_P12min_dst_datall:
[----:B------:R-:W-:Y:S01]  /*0000*/  LDC R1, c[0x0][0x37c] ;  /* 0x0000df00ff017b82 */ /* 0x000fe20000000800 */
[----:B------:R-:W0:Y:S07]  /*0010*/  S2R R4, SR_TID.X ;  /* 0x0000000000047919 */ /* 0x000e2e0000002100 */
[----:B------:R-:W0:Y:S08]  /*0020*/  S2UR UR4, SR_CTAID.X ;  /* 0x00000000000479c3 */ /* 0x000e300000002500 */
[----:B------:R-:W0:Y:S08]  /*0030*/  LDC R5, c[0x0][0x360] ;  /* 0x0000d800ff057b82 */ /* 0x000e300000000800 */
[----:B------:R-:W1:Y:S01]  /*0040*/  LDC.64 R6, c[0x0][0x3b0] ;  /* 0x0000ec00ff067b82 */ /* 0x000e620000000a00 */
[----:B0-----:R-:W-:-:S05]  /*0050*/  IMAD R4, R5, UR4, R4 ;  /* 0x0000000405047c24 */ /* 0x001fca000f8e0204 */
[----:B-1----:R-:W-:-:S04]  /*0060*/  ISETP.GE.U32.AND P0, PT, R4, R6, PT ;  /* 0x000000060400720c */ /* 0x002fc80003f06070 */
[----:B------:R-:W-:-:S13]  /*0070*/  ISETP.GE.AND.EX P0, PT, RZ, R7, PT, P0 ;  /* 0x00000007ff00720c */ /* 0x000fda0003f06300 */
[----:B------:R-:W-:Y:S05]  /*0080*/  @P0 EXIT ;  /* 0x000000000000094d */ /* 0x000fea0003800000 */
[----:B------:R-:W-:Y:S01]  /*0090*/  LOP3.LUT R3, RZ, R4, RZ, 0x33, !PT ;  /* 0x00000004ff037212 */ /* 0x000fe200078e33ff */
[----:B------:R-:W-:Y:S01]  /*00a0*/  HFMA2 R11, -RZ, RZ, 1.9609375, 0 ;  /* 0x3fd80000ff0b7431 */ /* 0x000fe200000001ff */
[----:B------:R-:W0:Y:S01]  /*00b0*/  LDCU.64 UR4, c[0x0][0x388] ;  /* 0x00007100ff0477ac */ /* 0x000e220008000a00 */
[----:B------:R-:W-:Y:S01]  /*00c0*/  MOV R10, 0x0 ;  /* 0x00000000000a7802 */ /* 0x000fe20000000f00 */
[----:B------:R-:W-:Y:S01]  /*00d0*/  BSSY.RECONVERGENT B0, `(.L_x_121) ;  /* 0x000001a000007945 */ /* 0x000fe20003800200 */
[----:B------:R-:W-:-:S04]  /*00e0*/  IADD3 R6, P0, PT, R3, R6, RZ ;  /* 0x0000000603067210 */ /* 0x000fc80007f1e0ff */
[----:B------:R-:W-:Y:S02]  /*00f0*/  IADD3.X R7, PT, PT, R7, -0x1, RZ, P0, !PT ;  /* 0xffffffff07077810 */ /* 0x000fe400007fe4ff */
[C---:B------:R-:W-:Y:S02]  /*0100*/  SHF.L.U32 R0, R6.reuse, 0x3, RZ ;  /* 0x0000000306007819 */ /* 0x040fe400000006ff */
[----:B------:R-:W-:Y:S02]  /*0110*/  SHF.L.U64.HI R7, R6, 0x3, R7 ;  /* 0x0000000306077819 */ /* 0x000fe40000010207 */
[----:B------:R-:W-:Y:S01]  /*0120*/  LOP3.LUT R6, R0, 0x1, RZ, 0xfc, !PT ;  /* 0x0000000100067812 */ /* 0x000fe200078efcff */
[----:B0-----:R-:W-:-:S05]  /*0130*/  UIADD3 UR4, UP0, UPT, UR4, -0x2, URZ ;  /* 0xfffffffe04047890 */ /* 0x001fca000ff1e0ff */
[----:B------:R-:W0:Y:S01]  /*0140*/  I2F.F64.S64 R6, R6 ;  /* 0x0000000600067312 */ /* 0x000e220000301c00 */
[----:B------:R-:W-:-:S09]  /*0150*/  UIADD3.X UR5, UPT, UPT, UR5, -0x1, URZ, UP0, !UPT ;  /* 0xffffffff05057890 */ /* 0x000fd200087fe4ff */
[----:B------:R-:W1:Y:S01]  /*0160*/  I2F.S64 R0, UR4 ;  /* 0x0000000400007d12 */ /* 0x000e620008301400 */
[----:B0-----:R-:W-:-:S04]  /*0170*/  IADD3 R8, PT, PT, R7, -0x3500000, RZ ;  /* 0xfcb0000007087810 */ /* 0x001fc80007ffe0ff */
[----:B------:R-:W-:-:S03]  /*0180*/  ISETP.GE.U32.AND P0, PT, R8, 0x7ca00000, PT ;  /* 0x7ca000000800780c */ /* 0x000fc60003f06070 */
[----:B------:R-:W0:Y:S02]  /*0190*/  MUFU.RSQ64H R9, R7 ;  /* 0x0000000700097308 */ /* 0x000e240000001c00 */
[----:B0-----:R-:W-:-:S08]  /*01a0*/  DMUL R2, R8, R8 ;  /* 0x0000000808027228 */ /* 0x001fd00000000000 */
        /* <DEDUP_REMOVED lines=9> */
[----:B-1----:R-:W-:Y:S10]  /*0240*/  @!P0 BRA `(.L_x_122) ;  /* 0x0000000000088947 */ /* 0x002ff40003800000 */
[----:B------:R-:W-:-:S07]  /*0250*/  MOV R2, 0x270 ;  /* 0x0000027000027802 */ /* 0x000fce0000000f00 */
[----:B------:R-:W-:Y:S05]  /*0260*/  CALL.REL.NOINC `($__internal_2_$__cuda_sm20_dsqrt_rn_f64_mediumpath_v1) ;  /* 0x0000001c00047944 */ /* 0x000fea0003c00000 */
.L_x_122:
[----:B------:R-:W-:Y:S05]  /*0270*/  BSYNC.RECONVERGENT B0 ;  /* 0x0000000000007941 */ /* 0x000fea0003800200 */
.L_x_121:
[----:B------:R-:W0:Y:S01]  /*0280*/  F2I.F64.TRUNC R16, R16 ;  /* 0x0000001000107311 */ /* 0x000e22000030d100 */
[----:B------:R-:W1:Y:S01]  /*0290*/  LDCU.64 UR10, c[0x0][0x388] ;  /* 0x00007100ff0a77ac */ /* 0x000e620008000a00 */
[----:B0-----:R-:W-:-:S04]  /*02a0*/  IADD3 R2, PT, PT, R16, -0x1, RZ ;  /* 0xffffffff10027810 */ /* 0x001fc80007ffe0ff */
[----:B------:R-:W-:Y:S01]  /*02b0*/  LEA.HI R2, R2, R2, RZ, 0x1 ;  /* 0x0000000202027211 */ /* 0x000fe200078f08ff */
[----:B-1----:R-:W-:-:S03]  /*02c0*/  UIADD3 UR6, UP0, UPT, UR10, -0x1, URZ ;  /* 0xffffffff0a067890 */ /* 0x002fc6000ff1e0ff */
[----:B------:R-:W-:Y:S01]  /*02d0*/  SHF.R.S32.HI R2, RZ, 0x1, R2 ;  /* 0x00000001ff027819 */ /* 0x000fe20000011402 */
[----:B------:R-:W-:-:S03]  /*02e0*/  UIADD3.X UR8, UPT, UPT, UR11, -0x1, URZ, UP0, !UPT ;  /* 0xffffffff0b087890 */ /* 0x000fc600087fe4ff */
[----:B------:R-:W-:-:S05]  /*02f0*/  I2FP.F32.S32 R3, R2 ;  /* 0x0000000200037245 */ /* 0x000fca0000201400 */
[----:B------:R-:W-:-:S06]  /*0300*/  FADD R3, R0, -R3 ;  /* 0x8000000300037221 */ /* 0x000fcc0000000000 */
[----:B------:R-:W0:Y:S02]  /*0310*/  F2I.S64.TRUNC R2, R3 ;  /* 0x0000000300027311 */ /* 0x000e24000020d900 */
[-C--:B0-----:R-:W-:Y:S01]  /*0320*/  IMAD R5, R3, R2.reuse, RZ ;  /* 0x0000000203057224 */ /* 0x081fe200078e02ff */
[-C--:B------:R-:W-:Y:S01]  /*0330*/  IADD3 R11, P0, PT, RZ, -R2.reuse, RZ ;  /* 0x80000002ff0b7210 */ /* 0x080fe20007f1e0ff */
[----:B------:R-:W-:-:S03]  /*0340*/  IMAD.WIDE.U32 R6, R2, R2, R2 ;  /* 0x0000000202067225 */ /* 0x000fc600078e0002 */
[-C--:B------:R-:W-:Y:S01]  /*0350*/  IADD3.X R8, PT, PT, RZ, ~R3.reuse, RZ, P0, !PT ;  /* 0x80000003ff087210 */ /* 0x080fe200007fe4ff */
[----:B------:R-:W-:-:S04]  /*0360*/  IMAD R5, R2, R3, R5 ;  /* 0x0000000302057224 */ /* 0x000fc800078e0205 */
[----:B------:R-:W-:Y:S01]  /*0370*/  IMAD R8, R8, UR6, RZ ;  /* 0x0000000608087c24 */ /* 0x000fe2000f8e02ff */
[----:B------:R-:W-:Y:S02]  /*0380*/  IADD3 R7, PT, PT, R7, R5, RZ ;  /* 0x0000000507077210 */ /* 0x000fe40007ffe0ff */
[----:B------:R-:W-:Y:S01]  /*0390*/  MOV R5, RZ ;  /* 0x000000ff00057202 */ /* 0x000fe20000000f00 */
[----:B------:R-:W-:Y:S01]  /*03a0*/  IMAD R8, R11, UR8, R8 ;  /* 0x000000080b087c24 */ /* 0x000fe2000f8e0208 */
[----:B------:R-:W-:-:S04]  /*03b0*/  LEA.HI R9, P0, R7, R6, RZ, 0x1 ;  /* 0x0000000607097211 */ /* 0x000fc800078108ff */
[----:B------:R-:W-:Y:S01]  /*03c0*/  IADD3.X R0, PT, PT, RZ, R7, RZ, P0, !PT ;  /* 0x00000007ff007210 */ /* 0x000fe200007fe4ff */
[----:B------:R-:W-:Y:S01]  /*03d0*/  IMAD.WIDE.U32 R6, R11, UR6, R4 ;  /* 0x000000060b067c25 */ /* 0x000fe2000f8e0004 */
[----:B------:R-:W-:Y:S02]  /*03e0*/  ISETP.NE.U32.AND P0, PT, R2, RZ, PT ;  /* 0x000000ff0200720c */ /* 0x000fe40003f05070 */
[--C-:B------:R-:W-:Y:S02]  /*03f0*/  SHF.R.S64 R9, R9, 0x1, R0.reuse ;  /* 0x0000000109097819 */ /* 0x100fe40000001000 */
[----:B------:R-:W-:Y:S02]  /*0400*/  ISETP.NE.AND.EX P0, PT, R3, RZ, PT, P0 ;  /* 0x000000ff0300720c */ /* 0x000fe40003f05300 */
[----:B------:R-:W-:Y:S02]  /*0410*/  SHF.R.S32.HI R23, RZ, 0x1, R0 ;  /* 0x00000001ff177819 */ /* 0x000fe40000011400 */
[----:B------:R-:W-:-:S04]  /*0420*/  IADD3 R26, P1, PT, R9, R6, RZ ;  /* 0x00000006091a7210 */ /* 0x000fc80007f3e0ff */
[----:B------:R-:W-:Y:S02]  /*0430*/  IADD3.X R23, PT, PT, R23, R7, R8, P1, !PT ;  /* 0x0000000717177210 */ /* 0x000fe40000ffe408 */
[----:B------:R-:W-:-:S03]  /*0440*/  IADD3 R6, P1, PT, R26, 0x1, RZ ;  /* 0x000000011a067810 */ /* 0x000fc60007f3e0ff */
[----:B------:R-:W-:Y:S10]  /*0450*/  @!P0 EXIT ;  /* 0x000000000000894d */ /* 0x000ff40003800000 */
[----:B------:R-:W-:Y:S01]  /*0460*/  ISETP.GE.U32.AND P0, PT, R6, UR6, PT ;  /* 0x0000000606007c0c */ /* 0x000fe2000bf06070 */
[----:B------:R-:W0:Y:S01]  /*0470*/  LDCU.64 UR6, c[0x0][0x358] ;  /* 0x00006b00ff0677ac */ /* 0x000e220008000a00 */
[----:B------:R-:W-:Y:S01]  /*0480*/  IADD3.X R7, PT, PT, RZ, R23, RZ, P1, !PT ;  /* 0x00000017ff077210 */ /* 0x000fe20000ffe4ff */
[----:B------:R-:W-:Y:S01]  /*0490*/  BSSY.RECONVERGENT B0, `(.L_x_123) ;  /* 0x000018e000007945 */ /* 0x000fe20003800200 */
[----:B------:R-:W-:Y:S02]  /*04a0*/  ISETP.NE.U32.AND P1, PT, R2, R26, PT ;  /* 0x0000001a0200720c */ /* 0x000fe40003f25070 */
[----:B------:R-:W-:-:S04]  /*04b0*/  ISETP.GE.AND.EX P0, PT, R7, UR8, PT, P0 ;  /* 0x0000000807007c0c */ /* 0x000fc8000bf06300 */
[----:B------:R-:W-:-:S13]  /*04c0*/  ISETP.NE.OR.EX P0, PT, R3, R23, P0, P1 ;  /* 0x000000170300720c */ /* 0x000fda0000705710 */
[----:B0-----:R-:W-:Y:S05]  /*04d0*/  @P0 BRA `(.L_x_124) ;  /* 0x0000000400bc0947 */ /* 0x001fea0003800000 */
[----:B------:R-:W0:Y:S01]  /*04e0*/  LDCU.64 UR8, c[0x0][0x380] ;  /* 0x00007000ff0877ac */ /* 0x000e220008000a00 */
[----:B------:R-:W1:Y:S08]  /*04f0*/  LDC.64 R22, c[0x0][0x398] ;  /* 0x0000e600ff167b82 */ /* 0x000e700000000a00 */
[----:B------:R-:W2:Y:S01]  /*0500*/  LDC.64 R20, c[0x0][0x390] ;  /* 0x0000e400ff147b82 */ /* 0x000ea20000000a00 */
[----:B0-----:R-:W-:-:S04]  /*0510*/  LEA R8, P0, R2, UR8, 0x2 ;  /* 0x0000000802087c11 */ /* 0x001fc8000f8010ff */
[----:B------:R-:W-:-:S05]  /*0520*/  LEA.HI.X R9, R2, UR9, R3, 0x2, P0 ;  /* 0x0000000902097c11 */ /* 0x000fca00080f1403 */
[----:B------:R-:W1:Y:S04]  /*0530*/  LDG.E R11, desc[UR6][R8.64+-0x4] ;  /* 0xfffffc06080b7981 */ /* 0x000e68000c1e1900 */
[----:B------:R-:W3:Y:S01]  /*0540*/  LDG.E R13, desc[UR6][R8.64+0x4] ;  /* 0x00000406080d7981 */ /* 0x000ee2000c1e1900 */
[----:B-1----:R-:W-:-:S04]  /*0550*/  IMAD.WIDE R18, R11, 0x4, R22 ;  /* 0x000000040b127825 */ /* 0x002fc800078e0216 */
[----:B---3--:R-:W-:Y:S01]  /*0560*/  IMAD.WIDE R22, R13, 0x4, R22 ;  /* 0x000000040d167825 */ /* 0x008fe200078e0216 */
[----:B------:R-:W3:Y:S03]  /*0570*/  LDG.E R15, desc[UR6][R18.64] ;  /* 0x00000006120f7981 */ /* 0x000ee6000c1e1900 */
[--C-:B--2---:R-:W-:Y:S01]  /*0580*/  IMAD.WIDE R10, R11, 0x4, R20.reuse ;  /* 0x000000040b0a7825 */ /* 0x104fe200078e0214 */
[----:B------:R-:W3:Y:S03]  /*0590*/  LDG.E R14, desc[UR6][R22.64] ;  /* 0x00000006160e7981 */ /* 0x000ee6000c1e1900 */
[----:B------:R-:W-:Y:S01]  /*05a0*/  IMAD.WIDE R20, R13, 0x4, R20 ;  /* 0x000000040d147825 */ /* 0x000fe200078e0214 */
[----:B------:R-:W2:Y:S04]  /*05b0*/  LDG.E R16, desc[UR6][R10.64] ;  /* 0x000000060a107981 */ /* 0x000ea8000c1e1900 */
[----:B------:R-:W2:Y:S01]  /*05c0*/  LDG.E R17, desc[UR6][R20.64] ;  /* 0x0000000614117981 */ /* 0x000ea2000c1e1900 */
[----:B------:R-:W-:Y:S01]  /*05d0*/  BSSY.RECONVERGENT B1, `(.L_x_125) ;  /* 0x0000015000017945 */ /* 0x000fe20003800200 */
[----:B---3--:R-:W-:-:S04]  /*05e0*/  FADD R12, R15, -R14 ;  /* 0x8000000e0f0c7221 */ /* 0x008fc80000000000 */
[----:B------:R-:W-:Y:S01]  /*05f0*/  FMUL R13, R12, R12 ;  /* 0x0000000c0c0d7220 */ /* 0x000fe20000400000 */
[----:B--2---:R-:W-:-:S04]  /*0600*/  FADD R0, R16, -R17 ;  /* 0x8000001110007221 */ /* 0x004fc80000000000 */
[----:B------:R-:W-:Y:S01]  /*0610*/  FFMA R24, R0, R0, R13 ;  /* 0x0000000000187223 */ /* 0x000fe2000000000d */
[----:B------:R-:W-:-:S04]  /*0620*/  IADD3 R12, P0, PT, -R2, UR10, RZ ;  /* 0x0000000a020c7c10 */ /* 0x000fc8000ff1e1ff */
[----:B------:R-:W-:Y:S02]  /*0630*/  IADD3 R0, PT, PT, R24, -0xd000000, RZ ;  /* 0xf300000018007810 */ /* 0x000fe40007ffe0ff */
[----:B------:R-:W-:Y:S02]  /*0640*/  IADD3.X R13, PT, PT, ~R3, UR11, RZ, P0, !PT ;  /* 0x0000000b030d7c10 */ /* 0x000fe400087fe5ff */
[----:B------:R-:W-:Y:S01]  /*0650*/  ISETP.GT.U32.AND P0, PT, R0, 0x727fffff, PT ;  /* 0x727fffff0000780c */ /* 0x000fe20003f04070 */
[----:B------:R0:W1:Y:S08]  /*0660*/  MUFU.RSQ R25, R24 ;  /* 0x0000001800197308 */ /* 0x0000700000001400 */
[----:B------:R0:W2:Y:S04]  /*0670*/  I2F.S64 R18, R12 ;  /* 0x0000000c00127312 */ /* 0x0000a80000301400 */
[----:B------:R-:W-:Y:S05]  /*0680*/  @!P0 BRA `(.L_x_126) ;  /* 0x0000000000148947 */ /* 0x000fea0003800000 */
[----:B------:R-:W-:Y:S02]  /*0690*/  MOV R0, R24 ;  /* 0x0000001800007202 */ /* 0x000fe40000000f00 */
[----:B------:R-:W-:-:S07]  /*06a0*/  MOV R10, 0x6c0 ;  /* 0x000006c0000a7802 */ /* 0x000fce0000000f00 */
[----:B012---:R-:W-:Y:S05]  /*06b0*/  CALL.REL.NOINC `($__internal_3_$__cuda_sm20_sqrt_rn_f32_slowpath) ;  /* 0x0000001800987944 */ /* 0x007fea0003c00000 */
[----:B------:R-:W-:Y:S01]  /*06c0*/  MOV R21, R31 ;  /* 0x0000001f00157202 */ /* 0x000fe20000000f00 */
[----:B------:R-:W-:Y:S06]  /*06d0*/  BRA `(.L_x_127) ;  /* 0x0000000000107947 */ /* 0x000fec0003800000 */
.L_x_126:
[----:B-1----:R-:W-:Y:S01]  /*06e0*/  FMUL.FTZ R21, R24, R25 ;  /* 0x0000001918157220 */ /* 0x002fe20000410000 */
[----:B------:R-:W-:-:S03]  /*06f0*/  FMUL.FTZ R10, R25, 0.5 ;  /* 0x3f000000190a7820 */ /* 0x000fc60000410000 */
[----:B------:R-:W-:-:S04]  /*0700*/  FFMA R0, -R21, R21, R24 ;  /* 0x0000001515007223 */ /* 0x000fc80000000118 */
[----:B------:R-:W-:-:S07]  /*0710*/  FFMA R21, R0, R10, R21 ;  /* 0x0000000a00157223 */ /* 0x000fce0000000015 */
.L_x_127:
[----:B------:R-:W-:Y:S05]  /*0720*/  BSYNC.RECONVERGENT B1 ;  /* 0x0000000000017941 */ /* 0x000fea0003800200 */
.L_x_125:
[----:B------:R-:W3:Y:S01]  /*0730*/  LDG.E R11, desc[UR6][R8.64] ;  /* 0x00000006080b7981 */ /* 0x000ee2000c1e1900 */
[----:B------:R-:W3:Y:S03]  /*0740*/  LDC.64 R28, c[0x0][0x398] ;  /* 0x0000e600ff1c7b82 */ /* 0x000ee60000000a00 */
[----:B------:R-:W4:Y:S05]  /*0750*/  LDG.E R19, desc[UR6][R8.64+0x8] ;  /* 0x0000080608137981 */ /* 0x000f2a000c1e1900 */
[----:B0-----:R-:W0:Y:S01]  /*0760*/  LDC.64 R24, c[0x0][0x390] ;  /* 0x0000e400ff187b82 */ /* 0x001e220000000a00 */
[----:B---3--:R-:W-:-:S04]  /*0770*/  IMAD.WIDE R26, R11, 0x4, R28 ;  /* 0x000000040b1a7825 */ /* 0x008fc800078e021c */
[----:B----4-:R-:W-:Y:S01]  /*0780*/  IMAD.WIDE R28, R19, 0x4, R28 ;  /* 0x00000004131c7825 */ /* 0x010fe200078e021c */
[----:B------:R-:W3:Y:S03]  /*0790*/  LDG.E R20, desc[UR6][R26.64] ;  /* 0x000000061a147981 */ /* 0x000ee6000c1e1900 */
[----:B0-----:R-:W-:-:S04]  /*07a0*/  IMAD.WIDE R10, R11, 0x4, R24 ;  /* 0x000000040b0a7825 */ /* 0x001fc800078e0218 */
[----:B------:R-:W-:Y:S01]  /*07b0*/  IMAD.WIDE R24, R19, 0x4, R24 ;  /* 0x0000000413187825 */ /* 0x000fe200078e0218 */
[----:B------:R-:W4:Y:S04]  /*07c0*/  LDG.E R23, desc[UR6][R10.64] ;  /* 0x000000060a177981 */ /* 0x000f28000c1e1900 */
[----:B------:R-:W3:Y:S04]  /*07d0*/  LDG.E R19, desc[UR6][R28.64] ;  /* 0x000000061c137981 */ /* 0x000ee8000c1e1900 */
[----:B------:R-:W4:Y:S01]  /*07e0*/  LDG.E R22, desc[UR6][R24.64] ;  /* 0x0000000618167981 */ /* 0x000f22000c1e1900 */
[----:B------:R-:W-:Y:S01]  /*07f0*/  BSSY.RECONVERGENT B1, `(.L_x_128) ;  /* 0x0000014000017945 */ /* 0x000fe20003800200 */
[----:B---3--:R-:W-:Y:S01]  /*0800*/  FADD R8, R20, -R19 ;  /* 0x8000001314087221 */ /* 0x008fe20000000000 */
[----:B----4-:R-:W-:-:S03]  /*0810*/  FADD R0, R23, -R22 ;  /* 0x8000001617007221 */ /* 0x010fc60000000000 */
[----:B------:R-:W-:-:S04]  /*0820*/  FMUL R9, R8, R8 ;  /* 0x0000000808097220 */ /* 0x000fc80000400000 */
[----:B------:R-:W-:Y:S01]  /*0830*/  FFMA R30, R0, R0, R9 ;  /* 0x00000000001e7223 */ /* 0x000fe20000000009 */
[----:B------:R-:W-:-:S04]  /*0840*/  IADD3 R8, P0, PT, R12, -0x2, RZ ;  /* 0xfffffffe0c087810 */ /* 0x000fc80007f1e0ff */
[----:B------:R-:W-:Y:S02]  /*0850*/  IADD3 R0, PT, PT, R30, -0xd000000, RZ ;  /* 0xf30000001e007810 */ /* 0x000fe40007ffe0ff */
[----:B------:R-:W-:Y:S02]  /*0860*/  IADD3.X R9, PT, PT, R13, -0x1, RZ, P0, !PT ;  /* 0xffffffff0d097810 */ /* 0x000fe400007fe4ff */
[----:B------:R-:W-:Y:S01]  /*0870*/  ISETP.GT.U32.AND P0, PT, R0, 0x727fffff, PT ;  /* 0x727fffff0000780c */ /* 0x000fe20003f04070 */
[----:B------:R0:W1:Y:S08]  /*0880*/  MUFU.RSQ R33, R30 ;  /* 0x0000001e00217308 */ /* 0x0000700000001400 */
[----:B------:R0:W3:Y:S04]  /*0890*/  I2F.S64 R8, R8 ;  /* 0x0000000800087312 */ /* 0x0000e80000301400 */
[----:B------:R-:W-:Y:S05]  /*08a0*/  @!P0 BRA `(.L_x_129) ;  /* 0x0000000000108947 */ /* 0x000fea0003800000 */
[----:B------:R-:W-:Y:S02]  /*08b0*/  MOV R0, R30 ;  /* 0x0000001e00007202 */ /* 0x000fe40000000f00 */
[----:B------:R-:W-:-:S07]  /*08c0*/  MOV R10, 0x8e0 ;  /* 0x000008e0000a7802 */ /* 0x000fce0000000f00 */
[----:B0123--:R-:W-:Y:S05]  /*08d0*/  CALL.REL.NOINC `($__internal_3_$__cuda_sm20_sqrt_rn_f32_slowpath) ;  /* 0x0000001800107944 */ /* 0x00ffea0003c00000 */
[----:B------:R-:W-:Y:S05]  /*08e0*/  BRA `(.L_x_130) ;  /* 0x0000000000107947 */ /* 0x000fea0003800000 */
.L_x_129:
[----:B-1----:R-:W-:Y:S01]  /*08f0*/  FMUL.FTZ R31, R30, R33 ;  /* 0x000000211e1f7220 */ /* 0x002fe20000410000 */
[----:B0-----:R-:W-:-:S03]  /*0900*/  FMUL.FTZ R9, R33, 0.5 ;  /* 0x3f00000021097820 */ /* 0x001fc60000410000 */
[----:B------:R-:W-:-:S04]  /*0910*/  FFMA R0, -R31, R31, R30 ;  /* 0x0000001f1f007223 */ /* 0x000fc8000000011e */
[----:B------:R-:W-:-:S07]  /*0920*/  FFMA R31, R0, R9, R31 ;  /* 0x00000009001f7223 */ /* 0x000fce000000001f */
.L_x_130:
[----:B------:R-:W-:Y:S05]  /*0930*/  BSYNC.RECONVERGENT B1 ;  /* 0x0000000000017941 */ /* 0x000fea0003800200 */
.L_x_128:
[----:B------:R-:W-:Y:S01]  /*0940*/  FADD R15, R15, -R20 ;  /* 0x800000140f0f7221 */ /* 0x000fe20000000000 */
[----:B------:R-:W-:Y:S01]  /*0950*/  FADD R16, R16, -R23 ;  /* 0x8000001710107221 */ /* 0x000fe20000000000 */
[----:B---3--:R-:W-:Y:S01]  /*0960*/  FMUL R31, R8, R31 ;  /* 0x0000001f081f7220 */ /* 0x008fe20000400000 */
[----:B------:R-:W-:Y:S01]  /*0970*/  BSSY.RECONVERGENT B1, `(.L_x_131) ;  /* 0x0000010000017945 */ /* 0x000fe20003800200 */
[----:B------:R-:W-:Y:S02]  /*0980*/  FMUL R15, R15, R15 ;  /* 0x0000000f0f0f7220 */ /* 0x000fe40000400000 */
[----:B--2---:R-:W-:Y:S02]  /*0990*/  FFMA R21, R18, R21, R31 ;  /* 0x0000001512157223 */ /* 0x004fe4000000001f */
[----:B------:R-:W-:-:S04]  /*09a0*/  FFMA R0, R16, R16, R15 ;  /* 0x0000001010007223 */ /* 0x000fc8000000000f */
[----:B------:R0:W1:Y:S01]  /*09b0*/  MUFU.RSQ R11, R0 ;  /* 0x00000000000b7308 */ /* 0x0000620000001400 */
[----:B------:R-:W-:-:S04]  /*09c0*/  IADD3 R9, PT, PT, R0, -0xd000000, RZ ;  /* 0xf300000000097810 */ /* 0x000fc80007ffe0ff */
[----:B------:R-:W-:-:S13]  /*09d0*/  ISETP.GT.U32.AND P0, PT, R9, 0x727fffff, PT ;  /* 0x727fffff0900780c */ /* 0x000fda0003f04070 */
[----:B01----:R-:W-:Y:S05]  /*09e0*/  @!P0 BRA `(.L_x_132) ;  /* 0x0000000000108947 */ /* 0x003fea0003800000 */
[----:B------:R-:W-:-:S07]  /*09f0*/  MOV R10, 0xa10 ;  /* 0x00000a10000a7802 */ /* 0x000fce0000000f00 */
[----:B------:R-:W-:Y:S05]  /*0a00*/  CALL.REL.NOINC `($__internal_3_$__cuda_sm20_sqrt_rn_f32_slowpath) ;  /* 0x0000001400c47944 */ /* 0x000fea0003c00000 */
[----:B------:R-:W-:Y:S01]  /*0a10*/  MOV R9, R31 ;  /* 0x0000001f00097202 */ /* 0x000fe20000000f00 */
[----:B------:R-:W-:Y:S06]  /*0a20*/  BRA `(.L_x_133) ;  /* 0x0000000000107947 */ /* 0x000fec0003800000 */
.L_x_132:
[----:B------:R-:W-:Y:S01]  /*0a30*/  FMUL.FTZ R9, R0, R11 ;  /* 0x0000000b00097220 */ /* 0x000fe20000410000 */
[----:B------:R-:W-:-:S03]  /*0a40*/  FMUL.FTZ R10, R11, 0.5 ;  /* 0x3f0000000b0a7820 */ /* 0x000fc60000410000 */
[----:B------:R-:W-:-:S04]  /*0a50*/  FFMA R0, -R9, R9, R0 ;  /* 0x0000000909007223 */ /* 0x000fc80000000100 */
[----:B------:R-:W-:-:S07]  /*0a60*/  FFMA R9, R0, R10, R9 ;  /* 0x0000000a00097223 */ /* 0x000fce0000000009 */
.L_x_133:
[----:B------:R-:W-:Y:S05]  /*0a70*/  BSYNC.RECONVERGENT B1 ;  /* 0x0000000000017941 */ /* 0x000fea0003800200 */
.L_x_131:
[----:B------:R-:W-:Y:S01]  /*0a80*/  FADD R14, R14, -R19 ;  /* 0x800000130e0e7221 */ /* 0x000fe20000000000 */
[----:B------:R-:W-:Y:S01]  /*0a90*/  FADD R17, R17, -R22 ;  /* 0x8000001611117221 */ /* 0x000fe20000000000 */
[----:B------:R-:W-:Y:S02]  /*0aa0*/  BSSY.RECONVERGENT B1, `(.L_x_134) ;  /* 0x000000e000017945 */ /* 0x000fe40003800200 */
[----:B------:R-:W-:-:S04]  /*0ab0*/  FMUL R14, R14, R14 ;  /* 0x0000000e0e0e7220 */ /* 0x000fc80000400000 */
[----:B------:R-:W-:-:S04]  /*0ac0*/  FFMA R0, R17, R17, R14 ;  /* 0x0000001111007223 */ /* 0x000fc8000000000e */
[----:B------:R0:W1:Y:S01]  /*0ad0*/  MUFU.RSQ R11, R0 ;  /* 0x00000000000b7308 */ /* 0x0000620000001400 */
[----:B------:R-:W-:-:S04]  /*0ae0*/  IADD3 R10, PT, PT, R0, -0xd000000, RZ ;  /* 0xf3000000000a7810 */ /* 0x000fc80007ffe0ff */
[----:B------:R-:W-:-:S13]  /*0af0*/  ISETP.GT.U32.AND P0, PT, R10, 0x727fffff, PT ;  /* 0x727fffff0a00780c */ /* 0x000fda0003f04070 */
[----:B01----:R-:W-:Y:S05]  /*0b00*/  @!P0 BRA `(.L_x_135) ;  /* 0x00000000000c8947 */ /* 0x003fea0003800000 */
[----:B------:R-:W-:-:S07]  /*0b10*/  MOV R10, 0xb30 ;  /* 0x00000b30000a7802 */ /* 0x000fce0000000f00 */
[----:B------:R-:W-:Y:S05]  /*0b20*/  CALL.REL.NOINC `($__internal_3_$__cuda_sm20_sqrt_rn_f32_slowpath) ;  /* 0x00000014007c7944 */ /* 0x000fea0003c00000 */
[----:B------:R-:W-:Y:S05]  /*0b30*/  BRA `(.L_x_136) ;  /* 0x0000000000107947 */ /* 0x000fea0003800000 */
.L_x_135:
[----:B------:R-:W-:Y:S01]  /*0b40*/  FMUL.FTZ R31, R0, R11 ;  /* 0x0000000b001f7220 */ /* 0x000fe20000410000 */
[----:B------:R-:W-:-:S03]  /*0b50*/  FMUL.FTZ R10, R11, 0.5 ;  /* 0x3f0000000b0a7820 */ /* 0x000fc60000410000 */
[----:B------:R-:W-:-:S04]  /*0b60*/  FFMA R0, -R31, R31, R0 ;  /* 0x0000001f1f007223 */ /* 0x000fc80000000100 */
[----:B------:R-:W-:-:S07]  /*0b70*/  FFMA R31, R0, R10, R31 ;  /* 0x0000000a001f7223 */ /* 0x000fce000000001f */
.L_x_136:
[----:B------:R-:W-:Y:S05]  /*0b80*/  BSYNC.RECONVERGENT B1 ;  /* 0x0000000000017941 */ /* 0x000fea0003800200 */
.L_x_134:
[----:B------:R-:W-:-:S04]  /*0b90*/  FMUL R31, R8, R31 ;  /* 0x0000001f081f7220 */ /* 0x000fc80000400000 */
[----:B------:R-:W-:-:S04]  /*0ba0*/  FFMA R18, R18, R9, R31 ;  /* 0x0000000912127223 */ /* 0x000fc8000000001f */
[----:B------:R-:W-:Y:S01]  /*0bb0*/  FADD R8, R21, -R18 ;  /* 0x8000001215087221 */ /* 0x000fe20000000000 */
[----:B------:R-:W-:Y:S06]  /*0bc0*/  BRA `(.L_x_137) ;  /* 0x0000001000687947 */ /* 0x000fec0003800000 */
.L_x_124:
[----:B------:R-:W-:-:S04]  /*0bd0*/  ISETP.NE.U32.AND P0, PT, R26, UR4, PT ;  /* 0x000000041a007c0c */ /* 0x000fc8000bf05070 */
[----:B------:R-:W-:-:S04]  /*0be0*/  ISETP.NE.AND.EX P0, PT, R23, UR5, PT, P0 ;  /* 0x0000000517007c0c */ /* 0x000fc8000bf05300 */
[----:B------:R-:W-:-:S13]  /*0bf0*/  ISETP.NE.OR.EX P0, PT, R3, R23, P0, P1 ;  /* 0x000000170300720c */ /* 0x000fda0000705710 */
[----:B------:R-:W-:Y:S05]  /*0c00*/  @P0 BRA `(.L_x_138) ;  /* 0x0000000400100947 */ /* 0x000fea0003800000 */
[----:B------:R-:W0:Y:S01]  /*0c10*/  LDCU.64 UR12, c[0x0][0x380] ;  /* 0x00007000ff0c77ac */ /* 0x000e220008000a00 */
[----:B------:R-:W1:Y:S08]  /*0c20*/  LDC.64 R18, c[0x0][0x398] ;  /* 0x0000e600ff127b82 */ /* 0x000e700000000a00 */
[----:B------:R-:W2:Y:S01]  /*0c30*/  LDC.64 R16, c[0x0][0x390] ;  /* 0x0000e400ff107b82 */ /* 0x000ea20000000a00 */
[----:B0-----:R-:W-:-:S02]  /*0c40*/  ULEA UR8, UP0, UR4, UR12, 0x2 ;  /* 0x0000000c04087291 */ /* 0x001fc4000f8010ff */
[C---:B------:R-:W-:Y:S02]  /*0c50*/  LEA R8, P0, R2.reuse, UR12, 0x2 ;  /* 0x0000000c02087c11 */ /* 0x040fe4000f8010ff */
[----:B------:R-:W-:Y:S02]  /*0c60*/  ULEA.HI.X UR9, UR4, UR13, UR5, 0x2, UP0 ;  /* 0x0000000d04097291 */ /* 0x000fe400080f1405 */
[----:B------:R-:W-:Y:S02]  /*0c70*/  LEA.HI.X R9, R2, UR13, R3, 0x2, P0 ;  /* 0x0000000d02097c11 */ /* 0x000fe400080f1403 */
[----:B------:R-:W-:Y:S02]  /*0c80*/  MOV R20, UR8 ;  /* 0x0000000800147c02 */ /* 0x000fe40008000f00 */
[----:B------:R-:W-:Y:S01]  /*0c90*/  MOV R21, UR9 ;  /* 0x0000000900157c02 */ /* 0x000fe20008000f00 */
[----:B------:R-:W1:Y:S05]  /*0ca0*/  LDG.E R11, desc[UR6][R8.64+-0x4] ;  /* 0xfffffc06080b7981 */ /* 0x000e6a000c1e1900 */
[----:B------:R-:W3:Y:S01]  /*0cb0*/  LDG.E R21, desc[UR6][R20.64+0x4] ;  /* 0x0000040614157981 */ /* 0x000ee2000c1e1900 */
[----:B-1----:R-:W-:-:S04]  /*0cc0*/  IMAD.WIDE R14, R11, 0x4, R18 ;  /* 0x000000040b0e7825 */ /* 0x002fc800078e0212 */
[----:B--2---:R-:W-:Y:S01]  /*0cd0*/  IMAD.WIDE R10, R11, 0x4, R16 ;  /* 0x000000040b0a7825 */ /* 0x004fe200078e0210 */
[----:B------:R-:W2:Y:S03]  /*0ce0*/  LDG.E R12, desc[UR6][R14.64] ;  /* 0x000000060e0c7981 */ /* 0x000ea6000c1e1900 */
[C---:B---3--:R-:W-:Y:S01]  /*0cf0*/  IMAD.WIDE R18, R21.reuse, 0x4, R18 ;  /* 0x0000000415127825 */ /* 0x048fe200078e0212 */
[----:B------:R-:W3:Y:S03]  /*0d00*/  LDG.E R13, desc[UR6][R10.64] ;  /* 0x000000060a0d7981 */ /* 0x000ee6000c1e1900 */
        /* <DEDUP_REMOVED lines=18> */
[----:B------:R-:W-:Y:S05]  /*0e30*/  BRA `(.L_x_141) ;  /* 0x0000000000107947 */ /* 0x000fea0003800000 */
.L_x_140:
[----:B-1----:R-:W-:Y:S01]  /*0e40*/  FMUL.FTZ R31, R22, R23 ;  /* 0x00000017161f7220 */ /* 0x002fe20000410000 */
[----:B------:R-:W-:-:S03]  /*0e50*/  FMUL.FTZ R10, R23, 0.5 ;  /* 0x3f000000170a7820 */ /* 0x000fc60000410000 */
[----:B------:R-:W-:-:S04]  /*0e60*/  FFMA R0, -R31, R31, R22 ;  /* 0x0000001f1f007223 */ /* 0x000fc80000000116 */
[----:B------:R-:W-:-:S07]  /*0e70*/  FFMA R31, R0, R10, R31 ;  /* 0x0000000a001f7223 */ /* 0x000fce000000001f */
.L_x_141:
[----:B------:R-:W-:Y:S05]  /*0e80*/  BSYNC.RECONVERGENT B1 ;  /* 0x0000000000017941 */ /* 0x000fea0003800200 */
.L_x_139:
[----:B------:R-:W3:Y:S01]  /*0e90*/  LDG.E R9, desc[UR6][R8.64] ;  /* 0x0000000608097981 */ /* 0x000ee2000c1e1900 */
[----:B------:R-:W3:Y:S08]  /*0ea0*/  LDC.64 R16, c[0x0][0x398] ;  /* 0x0000e600ff107b82 */ /* 0x000ef00000000a00 */
[----:B------:R-:W1:Y:S01]  /*0eb0*/  LDC.64 R10, c[0x0][0x390] ;  /* 0x0000e400ff0a7b82 */ /* 0x000e620000000a00 */
[----:B---3--:R-:W-:-:S04]  /*0ec0*/  IMAD.WIDE R16, R9, 0x4, R16 ;  /* 0x0000000409107825 */ /* 0x008fc800078e0210 */
[----:B-1----:R-:W-:Y:S02]  /*0ed0*/  IMAD.WIDE R10, R9, 0x4, R10 ;  /* 0x00000004090a7825 */ /* 0x002fe400078e020a */
[----:B------:R-:W3:Y:S04]  /*0ee0*/  LDG.E R17, desc[UR6][R16.64] ;  /* 0x0000000610117981 */ /* 0x000ee8000c1e1900 */
[----:B------:R-:W4:Y:S01]  /*0ef0*/  LDG.E R10, desc[UR6][R10.64] ;  /* 0x000000060a0a7981 */ /* 0x000f22000c1e1900 */
[----:B------:R-:W-:Y:S01]  /*0f00*/  BSSY.RECONVERGENT B1, `(.L_x_142) ;  /* 0x0000012000017945 */ /* 0x000fe20003800200 */
[----:B--2---:R-:W-:Y:S01]  /*0f10*/  FMUL R9, R14, R31 ;  /* 0x0000001f0e097220 */ /* 0x004fe20000400000 */
[----:B---3--:R-:W-:Y:S01]  /*0f20*/  FADD R12, R12, -R17 ;  /* 0x800000110c0c7221 */ /* 0x008fe20000000000 */
[----:B----4-:R-:W-:-:S03]  /*0f30*/  FADD R13, R13, -R10 ;  /* 0x8000000a0d0d7221 */ /* 0x010fc60000000000 */
[----:B------:R-:W-:-:S04]  /*0f40*/  FMUL R12, R12, R12 ;  /* 0x0000000c0c0c7220 */ /* 0x000fc80000400000 */
[----:B------:R-:W-:-:S04]  /*0f50*/  FFMA R12, R13, R13, R12 ;  /* 0x0000000d0d0c7223 */ /* 0x000fc8000000000c */
[----:B------:R1:W2:Y:S01]  /*0f60*/  MUFU.RSQ R13, R12 ;  /* 0x0000000c000d7308 */ /* 0x0002a20000001400 */
[----:B------:R-:W-:-:S04]  /*0f70*/  IADD3 R0, PT, PT, R12, -0xd000000, RZ ;  /* 0xf30000000c007810 */ /* 0x000fc80007ffe0ff */
[----:B------:R-:W-:-:S13]  /*0f80*/  ISETP.GT.U32.AND P0, PT, R0, 0x727fffff, PT ;  /* 0x727fffff0000780c */ /* 0x000fda0003f04070 */
[----:B-12---:R-:W-:Y:S05]  /*0f90*/  @!P0 BRA `(.L_x_143) ;  /* 0x0000000000108947 */ /* 0x006fea0003800000 */
[----:B------:R-:W-:Y:S02]  /*0fa0*/  MOV R0, R12 ;  /* 0x0000000c00007202 */ /* 0x000fe40000000f00 */
[----:B------:R-:W-:-:S07]  /*0fb0*/  MOV R10, 0xfd0 ;  /* 0x00000fd0000a7802 */ /* 0x000fce0000000f00 */
[----:B0-----:R-:W-:Y:S05]  /*0fc0*/  CALL.REL.NOINC `($__internal_3_$__cuda_sm20_sqrt_rn_f32_slowpath) ;  /* 0x0000001000547944 */ /* 0x001fea0003c00000 */
[----:B------:R-:W-:Y:S05]  /*0fd0*/  BRA `(.L_x_144) ;  /* 0x0000000000107947 */ /* 0x000fea0003800000 */
.L_x_143:
[----:B------:R-:W-:Y:S01]  /*0fe0*/  FMUL.FTZ R31, R12, R13 ;  /* 0x0000000d0c1f7220 */ /* 0x000fe20000410000 */
[----:B------:R-:W-:-:S03]  /*0ff0*/  FMUL.FTZ R8, R13, 0.5 ;  /* 0x3f0000000d087820 */ /* 0x000fc60000410000 */
[----:B------:R-:W-:-:S04]  /*1000*/  FFMA R0, -R31, R31, R12 ;  /* 0x0000001f1f007223 */ /* 0x000fc8000000010c */
[----:B------:R-:W-:-:S07]  /*1010*/  FFMA R31, R0, R8, R31 ;  /* 0x00000008001f7223 */ /* 0x000fce000000001f */
.L_x_144:
[----:B------:R-:W-:Y:S05]  /*1020*/  BSYNC.RECONVERGENT B1 ;  /* 0x0000000000017941 */ /* 0x000fea0003800200 */
.L_x_142:
[----:B------:R-:W-:Y:S01]  /*1030*/  FFMA R8, R14, -R31, R9 ;  /* 0x8000001f0e087223 */ /* 0x000fe20000000009 */
[----:B------:R-:W-:Y:S06]  /*1040*/  BRA `(.L_x_137) ;  /* 0x0000000c00487947 */ /* 0x000fec0003800000 */
.L_x_138:
[----:B------:R-:W0:Y:S01]  /*1050*/  LDCU.64 UR8, c[0x0][0x380] ;  /* 0x00007000ff0877ac */ /* 0x000e220008000a00 */
[----:B------:R-:W1:Y:S08]  /*1060*/  LDC.64 R16, c[0x0][0x398] ;  /* 0x0000e600ff107b82 */ /* 0x000e700000000a00 */
[----:B------:R-:W2:Y:S01]  /*1070*/  LDC.64 R12, c[0x0][0x390] ;  /* 0x0000e400ff0c7b82 */ /* 0x000ea20000000a00 */
[----:B0-----:R-:W-:-:S02]  /*1080*/  LEA R24, P1, R2, UR8, 0x2 ;  /* 0x0000000802187c11 */ /* 0x001fc4000f8210ff */
[----:B------:R-:W-:Y:S02]  /*1090*/  LEA R8, P0, R26, UR8, 0x2 ;  /* 0x000000081a087c11 */ /* 0x000fe4000f8010ff */
[----:B------:R-:W-:Y:S02]  /*10a0*/  LEA.HI.X R25, R2, UR9, R3, 0x2, P1 ;  /* 0x0000000902197c11 */ /* 0x000fe400088f1403 */
[----:B------:R-:W-:-:S03]  /*10b0*/  LEA.HI.X R9, R26, UR9, R23, 0x2, P0 ;  /* 0x000000091a097c11 */ /* 0x000fc600080f1417 */
[----:B------:R-:W1:Y:S04]  /*10c0*/  LDG.E R11, desc[UR6][R24.64+-0x4] ;  /* 0xfffffc06180b7981 */ /* 0x000e68000c1e1900 */
[----:B------:R-:W3:Y:S01]  /*10d0*/  LDG.E R19, desc[UR6][R8.64+0x4] ;  /* 0x0000040608137981 */ /* 0x000ee2000c1e1900 */
[----:B-1----:R-:W-:-:S04]  /*10e0*/  IMAD.WIDE R14, R11, 0x4, R16 ;  /* 0x000000040b0e7825 */ /* 0x002fc800078e0210 */
[----:B---3--:R-:W-:Y:S01]  /*10f0*/  IMAD.WIDE R16, R19, 0x4, R16 ;  /* 0x0000000413107825 */ /* 0x008fe200078e0210 */
[----:B------:R-:W3:Y:S03]  /*1100*/  LDG.E R22, desc[UR6][R14.64] ;  /* 0x000000060e167981 */ /* 0x000ee6000c1e1900 */
[--C-:B--2---:R-:W-:Y:S01]  /*1110*/  IMAD.WIDE R10, R11, 0x4, R12.reuse ;  /* 0x000000040b0a7825 */ /* 0x104fe200078e020c */
[----:B------:R-:W3:Y:S03]  /*1120*/  LDG.E R21, desc[UR6][R16.64] ;  /* 0x0000000610157981 */ /* 0x000ee6000c1e1900 */
[----:B------:R-:W-:Y:S02]  /*1130*/  IMAD.WIDE R12, R19, 0x4, R12 ;  /* 0x00000004130c7825 */ /* 0x000fe400078e020c */
[----:B------:R-:W2:Y:S04]  /*1140*/  LDG.E R19, desc[UR6][R10.64] ;  /* 0x000000060a137981 */ /* 0x000ea8000c1e1900 */
[----:B------:R-:W2:Y:S01]  /*1150*/  LDG.E R20, desc[UR6][R12.64] ;  /* 0x000000060c147981 */ /* 0x000ea2000c1e1900 */
[----:B------:R-:W-:-:S04]  /*1160*/  IADD3 R28, P0, PT, -R2, UR10, RZ ;  /* 0x0000000a021c7c10 */ /* 0x000fc8000ff1e1ff */
[----:B------:R-:W-:Y:S01]  /*1170*/  IADD3.X R29, PT, PT, ~R3, UR11, RZ, P0, !PT ;  /* 0x0000000b031d7c10 */ /* 0x000fe200087fe5ff */
[----:B------:R-:W-:Y:S01]  /*1180*/  BSSY.RECONVERGENT B1, `(.L_x_145) ;  /* 0x0000013000017945 */ /* 0x000fe20003800200 */
[----:B---3--:R-:W-:-:S04]  /*1190*/  FADD R18, R22, -R21 ;  /* 0x8000001516127221 */ /* 0x008fc80000000000 */
[----:B------:R-:W-:Y:S01]  /*11a0*/  FMUL R27, R18, R18 ;  /* 0x00000012121b7220 */ /* 0x000fe20000400000 */
[----:B--2---:R-:W-:-:S04]  /*11b0*/  FADD R0, R19, -R20 ;  /* 0x8000001413007221 */ /* 0x004fc80000000000 */
[----:B------:R-:W-:-:S05]  /*11c0*/  FFMA R30, R0, R0, R27 ;  /* 0x00000000001e7223 */ /* 0x000fca000000001b */
[----:B------:R-:W-:Y:S01]  /*11d0*/  IADD3 R0, PT, PT, R30, -0xd000000, RZ ;  /* 0xf30000001e007810 */ /* 0x000fe20007ffe0ff */
[----:B------:R0:W1:Y:S03]  /*11e0*/  MUFU.RSQ R27, R30 ;  /* 0x0000001e001b7308 */ /* 0x0000660000001400 */
[----:B------:R-:W-:-:S05]  /*11f0*/  ISETP.GT.U32.AND P0, PT, R0, 0x727fffff, PT ;  /* 0x727fffff0000780c */ /* 0x000fca0003f04070 */
[----:B------:R0:W2:Y:S08]  /*1200*/  I2F.S64 R18, R28 ;  /* 0x0000001c00127312 */ /* 0x0000b00000301400 */
[----:B------:R-:W-:Y:S05]  /*1210*/  @!P0 BRA `(.L_x_146) ;  /* 0x0000000000148947 */ /* 0x000fea0003800000 */
[----:B------:R-:W-:Y:S02]  /*1220*/  MOV R0, R30 ;  /* 0x0000001e00007202 */ /* 0x000fe40000000f00 */
[----:B------:R-:W-:-:S07]  /*1230*/  MOV R10, 0x1250 ;  /* 0x00001250000a7802 */ /* 0x000fce0000000f00 */
[----:B012---:R-:W-:Y:S05]  /*1240*/  CALL.REL.NOINC `($__internal_3_$__cuda_sm20_sqrt_rn_f32_slowpath) ;  /* 0x0000000c00b47944 */ /* 0x007fea0003c00000 */
[----:B------:R-:W-:Y:S01]  /*1250*/  MOV R17, R31 ;  /* 0x0000001f00117202 */ /* 0x000fe20000000f00 */
[----:B------:R-:W-:Y:S06]  /*1260*/  BRA `(.L_x_147) ;  /* 0x0000000000107947 */ /* 0x000fec0003800000 */
.L_x_146:
[----:B-1----:R-:W-:Y:S01]  /*1270*/  FMUL.FTZ R17, R30, R27 ;  /* 0x0000001b1e117220 */ /* 0x002fe20000410000 */
[----:B------:R-:W-:-:S03]  /*1280*/  FMUL.FTZ R10, R27, 0.5 ;  /* 0x3f0000001b0a7820 */ /* 0x000fc60000410000 */
[----:B------:R-:W-:-:S04]  /*1290*/  FFMA R0, -R17, R17, R30 ;  /* 0x0000001111007223 */ /* 0x000fc8000000011e */
[----:B------:R-:W-:-:S07]  /*12a0*/  FFMA R17, R0, R10, R17 ;  /* 0x0000000a00117223 */ /* 0x000fce0000000011 */
.L_x_147:
[----:B------:R-:W-:Y:S05]  /*12b0*/  BSYNC.RECONVERGENT B1 ;  /* 0x0000000000017941 */ /* 0x000fea0003800200 */
.L_x_145:
[----:B------:R-:W3:Y:S01]  /*12c0*/  LDG.E R11, desc[UR6][R24.64+0x4] ;  /* 0x00000406180b7981 */ /* 0x000ee2000c1e1900 */
[----:B0-----:R-:W3:Y:S01]  /*12d0*/  LDC.64 R28, c[0x0][0x398] ;  /* 0x0000e600ff1c7b82 */ /* 0x001ee20000000a00 */
[----:B------:R-:W0:Y:S07]  /*12e0*/  LDCU.64 UR8, c[0x0][0x388] ;  /* 0x00007100ff0877ac */ /* 0x000e2e0008000a00 */
[----:B------:R-:W1:Y:S01]  /*12f0*/  LDC.64 R12, c[0x0][0x390] ;  /* 0x0000e400ff0c7b82 */ /* 0x000e620000000a00 */
[----:B---3--:R-:W-:-:S04]  /*1300*/  IMAD.WIDE R28, R11, 0x4, R28 ;  /* 0x000000040b1c7825 */ /* 0x008fc800078e021c */
[----:B-1----:R-:W-:Y:S01]  /*1310*/  IMAD.WIDE R12, R11, 0x4, R12 ;  /* 0x000000040b0c7825 */ /* 0x002fe200078e020c */
[----:B------:R-:W3:Y:S04]  /*1320*/  LDG.E R16, desc[UR6][R28.64] ;  /* 0x000000061c107981 */ /* 0x000ee8000c1e1900 */
[----:B------:R-:W4:Y:S01]  /*1330*/  LDG.E R15, desc[UR6][R12.64] ;  /* 0x000000060c0f7981 */ /* 0x000f22000c1e1900 */
[----:B------:R-:W-:Y:S01]  /*1340*/  BSSY.RECONVERGENT B1, `(.L_x_148) ;  /* 0x0000016000017945 */ /* 0x000fe20003800200 */
[----:B---3--:R-:W-:Y:S01]  /*1350*/  FADD R10, R21, -R16 ;  /* 0x80000010150a7221 */ /* 0x008fe20000000000 */
[----:B----4-:R-:W-:-:S03]  /*1360*/  FADD R0, R20, -R15 ;  /* 0x8000000f14007221 */ /* 0x010fc60000000000 */
[----:B------:R-:W-:Y:S01]  /*1370*/  FMUL R11, R10, R10 ;  /* 0x0000000a0a0b7220 */ /* 0x000fe20000400000 */
[----:B------:R-:W-:-:S03]  /*1380*/  LOP3.LUT R10, RZ, R2, RZ, 0x33, !PT ;  /* 0x00000002ff0a7212 */ /* 0x000fc600078e33ff */
[----:B------:R-:W-:Y:S01]  /*1390*/  FFMA R30, R0, R0, R11 ;  /* 0x00000000001e7223 */ /* 0x000fe2000000000b */
[----:B------:R-:W-:Y:S02]  /*13a0*/  LOP3.LUT R0, RZ, R3, RZ, 0x33, !PT ;  /* 0x00000003ff007212 */ /* 0x000fe400078e33ff */
[----:B0-----:R-:W-:Y:S01]  /*13b0*/  IADD3 R10, P0, PT, R10, UR8, RZ ;  /* 0x000000080a0a7c10 */ /* 0x001fe2000ff1e0ff */
[----:B------:R0:W1:Y:S03]  /*13c0*/  MUFU.RSQ R27, R30 ;  /* 0x0000001e001b7308 */ /* 0x0000660000001400 */
[----:B------:R-:W-:Y:S02]  /*13d0*/  IADD3.X R11, PT, PT, R0, UR9, RZ, P0, !PT ;  /* 0x00000009000b7c10 */ /* 0x000fe400087fe4ff */
[----:B------:R-:W-:-:S03]  /*13e0*/  IADD3 R0, PT, PT, R30, -0xd000000, RZ ;  /* 0xf30000001e007810 */ /* 0x000fc60007ffe0ff */
[----:B------:R0:W3:Y:S01]  /*13f0*/  I2F.S64 R14, R10 ;  /* 0x0000000a000e7312 */ /* 0x0000e20000301400 */
[----:B------:R-:W-:-:S13]  /*1400*/  ISETP.GT.U32.AND P0, PT, R0, 0x727fffff, PT ;  /* 0x727fffff0000780c */ /* 0x000fda0003f04070 */
[----:B01----:R-:W-:Y:S05]  /*1410*/  @!P0 BRA `(.L_x_149) ;  /* 0x0000000000108947 */ /* 0x003fea0003800000 */
[----:B------:R-:W-:Y:S02]  /*1420*/  MOV R0, R30 ;  /* 0x0000001e00007202 */ /* 0x000fe40000000f00 */
[----:B------:R-:W-:-:S07]  /*1430*/  MOV R10, 0x1450 ;  /* 0x00001450000a7802 */ /* 0x000fce0000000f00 */
[----:B--23--:R-:W-:Y:S05]  /*1440*/  CALL.REL.NOINC `($__internal_3_$__cuda_sm20_sqrt_rn_f32_slowpath) ;  /* 0x0000000c00347944 */ /* 0x00cfea0003c00000 */
[----:B------:R-:W-:Y:S05]  /*1450*/  BRA `(.L_x_150) ;  /* 0x0000000000107947 */ /* 0x000fea0003800000 */
.L_x_149:
[----:B------:R-:W-:Y:S01]  /*1460*/  FMUL.FTZ R31, R30, R27 ;  /* 0x0000001b1e1f7220 */ /* 0x000fe20000410000 */
[----:B------:R-:W-:-:S03]  /*1470*/  FMUL.FTZ R10, R27, 0.5 ;  /* 0x3f0000001b0a7820 */ /* 0x000fc60000410000 */
[----:B------:R-:W-:-:S04]  /*1480*/  FFMA R0, -R31, R31, R30 ;  /* 0x0000001f1f007223 */ /* 0x000fc8000000011e */
[----:B------:R-:W-:-:S07]  /*1490*/  FFMA R31, R0, R10, R31 ;  /* 0x0000000a001f7223 */ /* 0x000fce000000001f */
.L_x_150:
[----:B------:R-:W-:Y:S05]  /*14a0*/  BSYNC.RECONVERGENT B1 ;  /* 0x0000000000017941 */ /* 0x000fea0003800200 */
.L_x_148:
[----:B------:R-:W4:Y:S01]  /*14b0*/  LDG.E R33, desc[UR6][R8.64] ;  /* 0x0000000608217981 */ /* 0x000f22000c1e1900 */
[----:B------:R-:W4:Y:S01]  /*14c0*/  LDC.64 R12, c[0x0][0x390] ;  /* 0x0000e400ff0c7b82 */ /* 0x000f220000000a00 */
[----:B------:R-:W0:Y:S02]  /*14d0*/  LDCU.64 UR8, c[0x0][0x388] ;  /* 0x00007100ff0877ac */ /* 0x000e240008000a00 */
[----:B------:R-:W5:Y:S05]  /*14e0*/  LDG.E R25, desc[UR6][R24.64] ;  /* 0x0000000618197981 */ /* 0x000f6a000c1e1900 */
[----:B------:R-:W1:Y:S01]  /*14f0*/  LDC.64 R10, c[0x0][0x398] ;  /* 0x0000e600ff0a7b82 */ /* 0x000e620000000a00 */
[----:B----4-:R-:W-:-:S04]  /*1500*/  IMAD.WIDE R34, R33, 0x4, R12 ;  /* 0x0000000421227825 */ /* 0x010fc800078e020c */
[----:B-----5:R-:W-:Y:S01]  /*1510*/  IMAD.WIDE R28, R25, 0x4, R12 ;  /* 0x00000004191c7825 */ /* 0x020fe200078e020c */
[----:B------:R4:W5:Y:S03]  /*1520*/  LDG.E R27, desc[UR6][R34.64] ;  /* 0x00000006221b7981 */ /* 0x000966000c1e1900 */
[--C-:B-1----:R-:W-:Y:S02]  /*1530*/  IMAD.WIDE R12, R33, 0x4, R10.reuse ;  /* 0x00000004210c7825 */ /* 0x102fe400078e020a */
[----:B------:R-:W5:Y:S02]  /*1540*/  LDG.E R28, desc[UR6][R28.64] ;  /* 0x000000061c1c7981 */ /* 0x000f64000c1e1900 */
[----:B------:R-:W-:Y:S02]  /*1550*/  IMAD.WIDE R10, R25, 0x4, R10 ;  /* 0x00000004190a7825 */ /* 0x000fe400078e020a */
[----:B------:R-:W4:Y:S04]  /*1560*/  LDG.E R12, desc[UR6][R12.64] ;  /* 0x000000060c0c7981 */ /* 0x000f28000c1e1900 */
[----:B------:R-:W4:Y:S01]  /*1570*/  LDG.E R33, desc[UR6][R10.64] ;  /* 0x000000060a217981 */ /* 0x000f22000c1e1900 */
[----:B0-----:R-:W-:Y:S01]  /*1580*/  IADD3 R24, P0, PT, -R6, UR8, RZ ;  /* 0x0000000806187c10 */ /* 0x001fe2000ff1e1ff */
[----:B---3--:R-:W-:Y:S01]  /*1590*/  FMUL R31, R14, R31 ;  /* 0x0000001f0e1f7220 */ /* 0x008fe20000400000 */
[----:B------:R-:W-:Y:S02]  /*15a0*/  BSSY.RECONVERGENT B1, `(.L_x_151) ;  /* 0x0000014000017945 */ /* 0x000fe40003800200 */
[----:B------:R-:W-:Y:S01]  /*15b0*/  IADD3.X R25, PT, PT, ~R7, UR9, RZ, P0, !PT ;  /* 0x0000000907197c10 */ /* 0x000fe200087fe5ff */
[----:B--2---:R-:W-:-:S03]  /*15c0*/  FFMA R17, R18, R17, R31 ;  /* 0x0000001112117223 */ /* 0x004fc6000000001f */
[----:B------:R0:W1:Y:S01]  /*15d0*/  I2F.S64 R30, R24 ;  /* 0x00000018001e7312 */ /* 0x0000620000301400 */
[----:B----4-:R-:W-:-:S04]  /*15e0*/  FADD R0, R12, -R33 ;  /* 0x800000210c007221 */ /* 0x010fc80000000000 */
[----:B------:R-:W-:Y:S01]  /*15f0*/  FMUL R35, R0, R0 ;  /* 0x0000000000237220 */ /* 0x000fe20000400000 */
[----:B-----5:R-:W-:-:S04]  /*1600*/  FADD R0, R27, -R28 ;  /* 0x8000001c1b007221 */ /* 0x020fc80000000000 */
[----:B------:R-:W-:-:S04]  /*1610*/  FFMA R32, R0, R0, R35 ;  /* 0x0000000000207223 */ /* 0x000fc80000000023 */
[----:B------:R0:W2:Y:S01]  /*1620*/  MUFU.RSQ R11, R32 ;  /* 0x00000020000b7308 */ /* 0x0000a20000001400 */
[----:B------:R-:W-:-:S04]  /*1630*/  IADD3 R0, PT, PT, R32, -0xd000000, RZ ;  /* 0xf300000020007810 */ /* 0x000fc80007ffe0ff */
[----:B------:R-:W-:-:S13]  /*1640*/  ISETP.GT.U32.AND P0, PT, R0, 0x727fffff, PT ;  /* 0x727fffff0000780c */ /* 0x000fda0003f04070 */
[----:B012---:R-:W-:Y:S05]  /*1650*/  @!P0 BRA `(.L_x_152) ;  /* 0x0000000000108947 */ /* 0x007fea0003800000 */
[----:B------:R-:W-:Y:S02]  /*1660*/  MOV R0, R32 ;  /* 0x0000002000007202 */ /* 0x000fe40000000f00 */
[----:B------:R-:W-:-:S07]  /*1670*/  MOV R10, 0x1690 ;  /* 0x00001690000a7802 */ /* 0x000fce0000000f00 */
[----:B------:R-:W-:Y:S05]  /*1680*/  CALL.REL.NOINC `($__internal_3_$__cuda_sm20_sqrt_rn_f32_slowpath) ;  /* 0x0000000800a47944 */ /* 0x000fea0003c00000 */
[----:B------:R-:W-:Y:S05]  /*1690*/  BRA `(.L_x_153) ;  /* 0x0000000000107947 */ /* 0x000fea0003800000 */
.L_x_152:
[----:B------:R-:W-:Y:S01]  /*16a0*/  FMUL.FTZ R31, R32, R11 ;  /* 0x0000000b201f7220 */ /* 0x000fe20000410000 */
[----:B------:R-:W-:-:S03]  /*16b0*/  FMUL.FTZ R10, R11, 0.5 ;  /* 0x3f0000000b0a7820 */ /* 0x000fc60000410000 */
[----:B------:R-:W-:-:S04]  /*16c0*/  FFMA R0, -R31, R31, R32 ;  /* 0x0000001f1f007223 */ /* 0x000fc80000000120 */
[----:B------:R-:W-:-:S07]  /*16d0*/  FFMA R31, R0, R10, R31 ;  /* 0x0000000a001f7223 */ /* 0x000fce000000001f */
.L_x_153:
[----:B------:R-:W-:Y:S05]  /*16e0*/  BSYNC.RECONVERGENT B1 ;  /* 0x0000000000017941 */ /* 0x000fea0003800200 */
.L_x_151:
[----:B------:R-:W2:Y:S01]  /*16f0*/  LDG.E R9, desc[UR6][R8.64+0x8] ;  /* 0x0000080608097981 */ /* 0x000ea2000c1e1900 */
[----:B------:R-:W2:Y:S08]  /*1700*/  LDC.64 R24, c[0x0][0x398] ;  /* 0x0000e600ff187b82 */ /* 0x000eb00000000a00 */
[----:B------:R-:W0:Y:S01]  /*1710*/  LDC.64 R10, c[0x0][0x390] ;  /* 0x0000e400ff0a7b82 */ /* 0x000e220000000a00 */
[----:B--2---:R-:W-:-:S04]  /*1720*/  IMAD.WIDE R24, R9, 0x4, R24 ;  /* 0x0000000409187825 */ /* 0x004fc800078e0218 */
[----:B0-----:R-:W-:Y:S02]  /*1730*/  IMAD.WIDE R10, R9, 0x4, R10 ;  /* 0x00000004090a7825 */ /* 0x001fe400078e020a */
[----:B------:R-:W2:Y:S04]  /*1740*/  LDG.E R24, desc[UR6][R24.64] ;  /* 0x0000000618187981 */ /* 0x000ea8000c1e1900 */
[----:B------:R-:W3:Y:S01]  /*1750*/  LDG.E R13, desc[UR6][R10.64] ;  /* 0x000000060a0d7981 */ /* 0x000ee2000c1e1900 */
[----:B------:R-:W-:-:S04]  /*1760*/  IADD3 R34, P0, PT, -R26, UR4, RZ ;  /* 0x000000041a227c10 */ /* 0x000fc8000ff1e1ff */
[----:B------:R-:W-:-:S06]  /*1770*/  IADD3.X R35, PT, PT, ~R23, UR5, RZ, P0, !PT ;  /* 0x0000000517237c10 */ /* 0x000fcc00087fe5ff */
[----:B------:R0:W1:Y:S01]  /*1780*/  I2F.S64 R35, R34 ;  /* 0x0000002200237312 */ /* 0x0000620000301400 */
        /* <DEDUP_REMOVED lines=8> */
[----:B------:R-:W-:-:S13]  /*1810*/  ISETP.GT.U32.AND P0, PT, R0, 0x727fffff, PT ;  /* 0x727fffff0000780c */ /* 0x000fda0003f04070 */
[----:B01----:R-:W-:Y:S05]  /*1820*/  @!P0 BRA `(.L_x_155) ;  /* 0x0000000000108947 */ /* 0x003fea0003800000 */
[----:B------:R-:W-:Y:S02]  /*1830*/  MOV R0, R26 ;  /* 0x0000001a00007202 */ /* 0x000fe40000000f00 */
[----:B------:R-:W-:-:S07]  /*1840*/  MOV R10, 0x1860 ;  /* 0x00001860000a7802 */ /* 0x000fce0000000f00 */
[----:B--2---:R-:W-:Y:S05]  /*1850*/  CALL.REL.NOINC `($__internal_3_$__cuda_sm20_sqrt_rn_f32_slowpath) ;  /* 0x0000000800307944 */ /* 0x004fea0003c00000 */
[----:B------:R-:W-:Y:S05]  /*1860*/  BRA `(.L_x_156) ;  /* 0x0000000000107947 */ /* 0x000fea0003800000 */
.L_x_155:
[----:B--2---:R-:W-:Y:S01]  /*1870*/  FMUL.FTZ R31, R26, R9 ;  /* 0x000000091a1f7220 */ /* 0x004fe20000410000 */
[----:B------:R-:W-:-:S03]  /*1880*/  FMUL.FTZ R9, R9, 0.5 ;  /* 0x3f00000009097820 */ /* 0x000fc60000410000 */
[----:B------:R-:W-:-:S04]  /*1890*/  FFMA R0, -R31, R31, R26 ;  /* 0x0000001f1f007223 */ /* 0x000fc8000000011a */
[----:B------:R-:W-:-:S07]  /*18a0*/  FFMA R31, R0, R9, R31 ;  /* 0x00000009001f7223 */ /* 0x000fce000000001f */
.L_x_156:
[----:B------:R-:W-:Y:S05]  /*18b0*/  BSYNC.RECONVERGENT B1 ;  /* 0x0000000000017941 */ /* 0x000fea0003800200 */
.L_x_154:
[----:B------:R-:W-:Y:S01]  /*18c0*/  FADD R22, R22, -R33 ;  /* 0x8000002116167221 */ /* 0x000fe20000000000 */
[----:B------:R-:W-:Y:S01]  /*18d0*/  FADD R19, R19, -R28 ;  /* 0x8000001c13137221 */ /* 0x000fe20000000000 */
[----:B------:R-:W-:Y:S01]  /*18e0*/  BSSY.RECONVERGENT B1, `(.L_x_157) ;  /* 0x0000010000017945 */ /* 0x000fe20003800200 */
[----:B------:R-:W-:Y:S01]  /*18f0*/  FFMA R8, R35, R31, R8 ;  /* 0x0000001f23087223 */ /* 0x000fe20000000008 */
        /* <DEDUP_REMOVED lines=10> */
.L_x_158:
[----:B------:R-:W-:Y:S01]  /*19a0*/  FMUL.FTZ R9, R0, R11 ;  /* 0x0000000b00097220 */ /* 0x000fe20000410000 */
[----:B------:R-:W-:-:S03]  /*19b0*/  FMUL.FTZ R10, R11, 0.5 ;  /* 0x3f0000000b0a7820 */ /* 0x000fc60000410000 */
[----:B------:R-:W-:-:S04]  /*19c0*/  FFMA R0, -R9, R9, R0 ;  /* 0x0000000909007223 */ /* 0x000fc80000000100 */
[----:B------:R-:W-:-:S07]  /*19d0*/  FFMA R9, R0, R10, R9 ;  /* 0x0000000a00097223 */ /* 0x000fce0000000009 */
.L_x_159:
[----:B------:R-:W-:Y:S05]  /*19e0*/  BSYNC.RECONVERGENT B1 ;  /* 0x0000000000017941 */ /* 0x000fea0003800200 */
.L_x_157:
[----:B------:R-:W-:Y:S01]  /*19f0*/  FADD R16, -R16, R33 ;  /* 0x0000002110107221 */ /* 0x000fe20000000100 */
[----:B------:R-:W-:Y:S01]  /*1a00*/  FADD R15, -R15, R28 ;  /* 0x0000001c0f0f7221 */ /* 0x000fe20000000100 */
        /* <DEDUP_REMOVED lines=10> */
.L_x_161:
[----:B------:R-:W-:Y:S01]  /*1ab0*/  FMUL.FTZ R31, R0, R11 ;  /* 0x0000000b001f7220 */ /* 0x000fe20000410000 */
[----:B------:R-:W-:-:S03]  /*1ac0*/  FMUL.FTZ R10, R11, 0.5 ;  /* 0x3f0000000b0a7820 */ /* 0x000fc60000410000 */
[----:B------:R-:W-:-:S04]  /*1ad0*/  FFMA R0, -R31, R31, R0 ;  /* 0x0000001f1f007223 */ /* 0x000fc80000000100 */
[----:B------:R-:W-:-:S07]  /*1ae0*/  FFMA R31, R0, R10, R31 ;  /* 0x0000000a001f7223 */ /* 0x000fce000000001f */
.L_x_162:
[----:B------:R-:W-:Y:S05]  /*1af0*/  BSYNC.RECONVERGENT B1 ;  /* 0x0000000000017941 */ /* 0x000fea0003800200 */
.L_x_160:
[----:B------:R-:W-:Y:S01]  /*1b00*/  FADD R12, -R21, R12 ;  /* 0x0000000c150c7221 */ /* 0x000fe20000000100 */
[----:B------:R-:W-:Y:S01]  /*1b10*/  FADD R27, -R20, R27 ;  /* 0x0000001b141b7221 */ /* 0x000fe20000000100 */
[----:B------:R-:W-:Y:S01]  /*1b20*/  FMUL R31, R14, R31 ;  /* 0x0000001f0e1f7220 */ /* 0x000fe20000400000 */
[----:B------:R-:W-:Y:S01]  /*1b30*/  BSSY.RECONVERGENT B1, `(.L_x_163) ;  /* 0x000000f000017945 */ /* 0x000fe20003800200 */
[----:B------:R-:W-:Y:S02]  /*1b40*/  FMUL R12, R12, R12 ;  /* 0x0000000c0c0c7220 */ /* 0x000fe40000400000 */
[----:B------:R-:W-:Y:S02]  /*1b50*/  FFMA R9, R18, R9, R31 ;  /* 0x0000000912097223 */ /* 0x000fe4000000001f */
        /* <DEDUP_REMOVED lines=8> */
.L_x_164:
[----:B------:R-:W-:Y:S01]  /*1be0*/  FMUL.FTZ R31, R0, R11 ;  /* 0x0000000b001f7220 */ /* 0x000fe20000410000 */
[----:B------:R-:W-:-:S03]  /*1bf0*/  FMUL.FTZ R10, R11, 0.5 ;  /* 0x3f0000000b0a7820 */ /* 0x000fc60000410000 */
[----:B------:R-:W-:-:S04]  /*1c00*/  FFMA R0, -R31, R31, R0 ;  /* 0x0000001f1f007223 */ /* 0x000fc80000000100 */
[----:B------:R-:W-:-:S07]  /*1c10*/  FFMA R31, R0, R10, R31 ;  /* 0x0000000a001f7223 */ /* 0x000fce000000001f */
.L_x_165:
[----:B------:R-:W-:Y:S05]  /*1c20*/  BSYNC.RECONVERGENT B1 ;  /* 0x0000000000017941 */ /* 0x000fea0003800200 */
.L_x_163:
        /* <DEDUP_REMOVED lines=13> */
.L_x_167:
[----:B------:R-:W-:Y:S01]  /*1d00*/  FMUL.FTZ R31, R0, R11 ;  /* 0x0000000b001f7220 */ /* 0x000fe20000410000 */
[----:B------:R-:W-:-:S03]  /*1d10*/  FMUL.FTZ R9, R11, 0.5 ;  /* 0x3f0000000b097820 */ /* 0x000fc60000410000 */
[----:B------:R-:W-:-:S04]  /*1d20*/  FFMA R0, -R31, R31, R0 ;  /* 0x0000001f1f007223 */ /* 0x000fc80000000100 */
[----:B------:R-:W-:-:S07]  /*1d30*/  FFMA R31, R0, R9, R31 ;  /* 0x00000009001f7223 */ /* 0x000fce000000001f */
.L_x_168:
[----:B------:R-:W-:Y:S05]  /*1d40*/  BSYNC.RECONVERGENT B1 ;  /* 0x0000000000017941 */ /* 0x000fea0003800200 */
.L_x_166:
[----:B------:R-:W-:-:S04]  /*1d50*/  FFMA R31, R35, R31, R30 ;  /* 0x0000001f231f7223 */ /* 0x000fc8000000001e */
[----:B------:R-:W-:-:S07]  /*1d60*/  FADD R8, R8, -R31 ;  /* 0x8000001f08087221 */ /* 0x000fce0000000000 */
.L_x_137:
[----:B------:R-:W-:Y:S05]  /*1d70*/  BSYNC.RECONVERGENT B0 ;  /* 0x0000000000007941 */ /* 0x000fea0003800200 */
.L_x_123:
[----:B------:R-:W-:-:S04]  /*1d80*/  FMUL R8, R8, 100 ;  /* 0x42c8000008087820 */ /* 0x000fc80000400000 */
[----:B------:R-:W1:Y:S02]  /*1d90*/  F2I.S64.TRUNC R10, R8 ;  /* 0x00000008000a7311 */ /* 0x000e64000020d900 */
[----:B-1----:R-:W-:-:S04]  /*1da0*/  ISETP.GT.U32.AND P0, PT, R10, -0x1, PT ;  /* 0xffffffff0a00780c */ /* 0x002fc80003f04070 */
[----:B------:R-:W-:-:S13]  /*1db0*/  ISETP.GT.AND.EX P0, PT, R11, -0x1, PT, P0 ;  /* 0xffffffff0b00780c */ /* 0x000fda0003f04300 */
[----:B------:R-:W-:Y:S05]  /*1dc0*/  @P0 EXIT ;  /* 0x000000000000094d */ /* 0x000fea0003800000 */
[----:B------:R-:W1:Y:S01]  /*1dd0*/  LDC.64 R8, c[0x0][0x3a0] ;  /* 0x0000e800ff087b82 */ /* 0x000e620000000a00 */
[----:B------:R-:W2:Y:S01]  /*1de0*/  LDCU.64 UR4, c[0x0][0x3a8] ;  /* 0x00007500ff0477ac */ /* 0x000ea20008000a00 */
[----:B-1----:R-:W-:Y:S01]  /*1df0*/  IMAD.WIDE.U32 R4, R4, 0x18, R8 ;  /* 0x0000001804047825 */ /* 0x002fe200078e0008 */
[----:B--2---:R-:W-:Y:S01]  /*1e00*/  IADD3 R8, P0, PT, R10, UR4, RZ ;  /* 0x000000040a087c10 */ /* 0x004fe2000ff1e0ff */
[----:B------:R-:W-:-:S03]  /*1e10*/  UMOV UR4, URZ ;  /* 0x000000ff00047c82 */ /* 0x000fc60008000000 */
[----:B------:R-:W-:Y:S02]  /*1e20*/  IADD3 R5, PT, PT, R5, UR4, RZ ;  /* 0x0000000405057c10 */ /* 0x000fe4000fffe0ff */
[----:B------:R-:W-:-:S03]  /*1e30*/  IADD3.X R9, PT, PT, R11, UR5, RZ, P0, !PT ;  /* 0x000000050b097c10 */ /* 0x000fc600087fe4ff */
[----:B------:R-:W-:Y:S04]  /*1e40*/  STG.E.64 desc[UR6][R4.64+0x8], R2 ;  /* 0x0000080204007986 */ /* 0x000fe8000c101b06 */
[----:B------:R-:W-:Y:S04]  /*1e50*/  STG.E.64 desc[UR6][R4.64], R8 ;  /* 0x0000000804007986 */ /* 0x000fe8000c101b06 */
[----:B------:R-:W-:Y:S01]  /*1e60*/  STG.E.64 desc[UR6][R4.64+0x10], R6 ;  /* 0x0000100604007986 */ /* 0x000fe2000c101b06 */
[----:B------:R-:W-:Y:S05]  /*1e70*/  EXIT ;  /* 0x000000000000794d */ /* 0x000fea0003800000 */
        .weak           $__internal_2_$__cuda_sm20_dsqrt_rn_f64_mediumpath_v1
        .type           $__internal_2_$__cuda_sm20_dsqrt_rn_f64_mediumpath_v1,@function
        .size           $__internal_2_$__cuda_sm20_dsqrt_rn_f64_mediumpath_v1,($__internal_3_$__cuda_sm20_sqrt_rn_f32_slowpath - $__internal_2_$__cuda_sm20_dsqrt_rn_f64_mediumpath_v1)
$__internal_2_$__cuda_sm20_dsqrt_rn_f64_mediumpath_v1:
        /* <DEDUP_REMOVED lines=12> */
.L_x_170:
        /* <DEDUP_REMOVED lines=24> */
.L_x_172:
[----:B------:R-:W-:-:S11]  /*20c0*/  DADD R8, R6, R6 ;  /* 0x0000000006087229 */ /* 0x000fd60000000006 */
.L_x_171:
[----:B------:R-:W-:Y:S05]  /*20d0*/  BSYNC.RECONVERGENT B1 ;  /* 0x0000000000017941 */ /* 0x000fea0003800200 */
.L_x_169:
[----:B------:R-:W-:Y:S01]  /*20e0*/  HFMA2 R3, -RZ, RZ, 0, 0 ;  /* 0x00000000ff037431 */ /* 0x000fe200000001ff */
[----:B------:R-:W-:Y:S02]  /*20f0*/  MOV R16, R8 ;  /* 0x0000000800107202 */ /* 0x000fe40000000f00 */
[----:B------:R-:W-:Y:S01]  /*2100*/  MOV R17, R9 ;  /* 0x0000000900117202 */ /* 0x000fe20000000f00 */
[----:B------:R-:W-:Y:S06]  /*2110*/  RET.REL.NODEC R2 `(_Z4swapPilPfS0_P12min_dst_datall) ;  /* 0xffffffdc02b87950 */ /* 0x000fec0003c3ffff */
        .weak           $__internal_3_$__cuda_sm20_sqrt_rn_f32_slowpath
        .type           $__internal_3_$__cuda_sm20_sqrt_rn_f32_slowpath,@function
        .size           $__internal_3_$__cuda_sm20_sqrt_rn_f32_slowpath,(.L_x_182 - $__internal_3_$__cuda_sm20_sqrt_rn_f32_slowpath)
$__internal_3_$__cuda_sm20_sqrt_rn_f32_slowpath:
        /* <DEDUP_REMOVED lines=15> */
[----:B------:R-:W-:Y:S01]  /*2210*/  @P0 FFMA R34, R29, R31, R32 ;  /* 0x0000001f1d220223 */ /* 0x000fe20000000020 */
[----:B------:R-:W-:-:S03]  /*2220*/  @!P0 MOV R31, R0 ;  /* 0x00000000001f8202 */ /* 0x000fc60000000f00 */
[----:B------:R-:W-:-:S04]  /*2230*/  @P0 FFMA R11, R34, R11, R29 ;  /* 0x0000000b220b0223 */ /* 0x000fc8000000001d */
[----:B------:R-:W-:-:S07]  /*2240*/  @P0 FMUL.FTZ R31, R11, 2.3283064365386962891e-10 ;  /* 0x2f8000000b1f0820 */ /* 0x000fce0000410000 */
.L_x_173:
[----:B------:R-:W-:-:S04]  /*2250*/  HFMA2 R11, -RZ, RZ, 0, 0 ;  /* 0x00000000ff0b7431 */ /* 0x000fc800000001ff */
[----:B------:R-:W-:Y:S05]  /*2260*/  RET.REL.NODEC R10 `(_Z4swapPilPfS0_P12min_dst_datall) ;  /* 0xffffffdc0a647950 */ /* 0x000fea0003c3ffff */
.L_x_174:
        /* <DEDUP_REMOVED lines=9> */
.L_x_182:


//--------------------- .text._Z8find_minP12min_dst_datalll --------------------------
	.section	.text._Z8find_minP12min_dst_datalll,"ax",@progbits
	.align	128
        .global         _Z8find_minP12min_dst_datalll
        .type           _Z8find_minP12min_dst_datalll,@function
        .size           _Z8find_minP12min_dst_datalll,(.L_x_183 - _Z8find_minP12min_dst_datalll)
        .other          _Z8find_minP12min_dst_datalll,@"STO_CUDA_ENTRY STV_DEFAULT"
_Z8find_minP12min_dst_datalll:
.text._Z8find_minP12min_dst_datalll:
[----:B------:R-:W-:Y:S01]  /*0000*/  LDC R1, c[0x0][0x37c] ;  /* 0x0000df00ff017b82 */ /* 0x000fe20000000800 */
[----:B------:R-:W0:Y:S01]  /*0010*/  S2R R3, SR_TID.X ;  /* 0x0000000000037919 */ /* 0x000e220000002100 */
[----:B------:R-:W1:Y:S06]  /*0020*/  LDCU UR5, c[0x0][0x39c] ;  /* 0x00007380ff0577ac */ /* 0x000e6c0008000800 */
[----:B------:R-:W0:Y:S08]  /*0030*/  S2UR UR4, SR_CTAID.X ;  /* 0x00000000000479c3 */ /* 0x000e300000002500 */
[----:B------:R-:W0:Y:S01]  /*0040*/  LDC R0, c[0x0][0x360] ;  /* 0x0000d800ff007b82 */ /* 0x000e220000000800 */
[----:B-1----:R-:W-:Y:S01]  /*0050*/  UISETP.NE.U32.AND UP0, UPT, UR5, URZ, UPT ;  /* 0x000000ff0500728c */ /* 0x002fe2000bf05070 */
[----:B0-----:R-:W-:-:S08]  /*0060*/  IMAD R3, R0, UR4, R3 ;  /* 0x0000000400037c24 */ /* 0x001fd0000f8e0203 */
[----:B------:R-:W-:Y:S05]  /*0070*/  BRA.U UP0, `(.L_x_175) ;  /* 0x0000000100547547 */ /* 0x000fea000b800000 */
[----:B------:R-:W0:Y:S02]  /*0080*/  LDCU UR4, c[0x0][0x398] ;  /* 0x00007300ff0477ac */ /* 0x000e240008000800 */
[----:B0-----:R-:W0:Y:S01]  /*0090*/  I2F.U32.RP R0, UR4 ;  /* 0x0000000400007d06 */ /* 0x001e220008209000 */
[----:B------:R-:W-:-:S07]  /*00a0*/  ISETP.NE.U32.AND P1, PT, RZ, UR4, PT ;  /* 0x00000004ff007c0c */ /* 0x000fce000bf25070 */
[----:B0-----:R-:W0:Y:S02]  /*00b0*/  MUFU.RCP R0, R0 ;  /* 0x0000000000007308 */ /* 0x001e240000001000 */
[----:B0-----:R-:W-:-:S06]  /*00c0*/  VIADD R4, R0, 0xffffffe ;  /* 0x0ffffffe00047836 */ /* 0x001fcc0000000000 */
[----:B------:R0:W1:Y:S02]  /*00d0*/  F2I.FTZ.U32.TRUNC.NTZ R5, R4 ;  /* 0x0000000400057305 */ /* 0x000064000021f000 */
[----:B0-----:R-:W-:Y:S02]  /*00e0*/  HFMA2 R4, -RZ, RZ, 0, 0 ;  /* 0x00000000ff047431 */ /* 0x001fe400000001ff */
[----:B-1----:R-:W-:-:S04]  /*00f0*/  IMAD.MOV R7, RZ, RZ, -R5 ;  /* 0x000000ffff077224 */ /* 0x002fc800078e0a05 */
[----:B------:R-:W-:-:S04]  /*0100*/  IMAD R7, R7, UR4, RZ ;  /* 0x0000000407077c24 */ /* 0x000fc8000f8e02ff */
[----:B------:R-:W-:-:S06]  /*0110*/  IMAD.HI.U32 R2, R5, R7, R4 ;  /* 0x0000000705027227 */ /* 0x000fcc00078e0004 */
[----:B------:R-:W-:-:S04]  /*0120*/  IMAD.HI.U32 R2, R2, R3, RZ ;  /* 0x0000000302027227 */ /* 0x000fc800078e00ff */
[----:B------:R-:W-:-:S04]  /*0130*/  IMAD.MOV R2, RZ, RZ, -R2 ;  /* 0x000000ffff027224 */ /* 0x000fc800078e0a02 */
[----:B------:R-:W-:-:S05]  /*0140*/  IMAD R2, R2, UR4, R3 ;  /* 0x0000000402027c24 */ /* 0x000fca000f8e0203 */
[----:B------:R-:W-:-:S13]  /*0150*/  ISETP.GE.U32.AND P0, PT, R2, UR4, PT ;  /* 0x0000000402007c0c */ /* 0x000fda000bf06070 */
[----:B------:R-:W-:-:S05]  /*0160*/  @P0 VIADD R2, R2, -UR4 ;  /* 0x8000000402020c36 */ /* 0x000fca0008000000 */
[----:B------:R-:W-:-:S13]  /*0170*/  ISETP.GE.U32.AND P0, PT, R2, UR4, PT ;  /* 0x0000000402007c0c */ /* 0x000fda000bf06070 */
[----:B------:R-:W-:Y:S02]  /*0180*/  @P0 IADD3 R2, PT, PT, R2, -UR4, RZ ;  /* 0x8000000402020c10 */ /* 0x000fe4000fffe0ff */
[----:B------:R-:W-:-:S04]  /*0190*/  @!P1 LOP3.LUT R2, RZ, UR4, RZ, 0x33, !PT ;  /* 0x00000004ff029c12 */ /* 0x000fc8000f8e33ff */
[----:B------:R-:W-:-:S04]  /*01a0*/  ISETP.NE.U32.AND P0, PT, R2, RZ, PT ;  /* 0x000000ff0200720c */ /* 0x000fc80003f05070 */
[----:B------:R-:W-:Y:S01]  /*01b0*/  ISETP.NE.AND.EX P0, PT, RZ, RZ, PT, P0 ;  /* 0x000000ffff00720c */ /* 0x000fe20003f05300 */
[----:B------:R-:W-:-:S12]  /*01c0*/  BRA `(.L_x_176) ;  /* 0x0000000000107947 */ /* 0x000fd80003800000 */
.L_x_175:
[----:B------:R-:W-:-:S07]  /*01d0*/  MOV R0, 0x1f0 ;  /* 0x000001f000007802 */ /* 0x000fce0000000f00 */
[----:B------:R-:W-:Y:S05]  /*01e0*/  CALL.REL.NOINC `($__internal_4_$__cuda_sm20_rem_s64) ;  /* 0x0000000000707944 */ /* 0x000fea0003c00000 */
[----:B------:R-:W-:-:S04]  /*01f0*/  ISETP.NE.U32.AND P0, PT, R2, RZ, PT ;  /* 0x000000ff0200720c */ /* 0x000fc80003f05070 */
[----:B------:R-:W-:-:S13]  /*0200*/  ISETP.NE.AND.EX P0, PT, R6, RZ, PT, P0 ;  /* 0x000000ff0600720c */ /* 0x000fda0003f05300 */
.L_x_176:
[----:B------:R-:W0:Y:S01]  /*0210*/  LDC.64 R6, c[0x0][0x390] ;  /* 0x0000e400ff067b82 */ /* 0x000e220000000a00 */
[----:B------:R-:W1:Y:S01]  /*0220*/  LDCU.64 UR4, c[0x0][0x388] ;  /* 0x00007100ff0477ac */ /* 0x000e620008000a00 */
[----:B0-----:R-:W-:-:S04]  /*0230*/  IADD3 R0, P2, PT, R3, R6, RZ ;  /* 0x0000000603007210 */ /* 0x001fc80007f5e0ff */
[----:B-1----:R-:W-:Y:S01]  /*0240*/  ISETP.GE.U32.AND P1, PT, R0, UR4, PT ;  /* 0x0000000400007c0c */ /* 0x002fe2000bf26070 */
[----:B------:R-:W-:-:S05]  /*0250*/  IMAD.X R0, RZ, RZ, R7, P2 ;  /* 0x000000ffff007224 */ /* 0x000fca00010e0607 */
[----:B------:R-:W-:-:S13]  /*0260*/  ISETP.GE.OR.EX P0, PT, R0, UR5, P0, P1 ;  /* 0x0000000500007c0c */ /* 0x000fda0008706710 */
[----:B------:R-:W-:Y:S05]  /*0270*/  @P0 EXIT ;  /* 0x000000000000094d */ /* 0x000fea0003800000 */
[----:B------:R-:W0:Y:S01]  /*0280*/  LDC.64 R4, c[0x0][0x380] ;  /* 0x0000e000ff047b82 */ /* 0x000e220000000a00 */
[----:B------:R-:W1:Y:S01]  /*0290*/  LDCU.64 UR6, c[0x0][0x358] ;  /* 0x00006b00ff0677ac */ /* 0x000e620008000a00 */
[----:B------:R-:W-:Y:S01]  /*02a0*/  UMOV UR4, URZ ;  /* 0x000000ff00047c82 */ /* 0x000fe20008000000 */
[----:B0-----:R-:W-:-:S04]  /*02b0*/  IMAD.WIDE.U32 R2, R3, 0x18, R4 ;  /* 0x0000001803027825 */ /* 0x001fc800078e0004 */
[----:B------:R-:W-:Y:S02]  /*02c0*/  VIADD R3, R3, UR4 ;  /* 0x0000000403037c36 */ /* 0x000fe40008000000 */
[----:B------:R-:W-:Y:S02]  /*02d0*/  IMAD R5, R7, 0x18, RZ ;  /* 0x0000001807057824 */ /* 0x000fe400078e02ff */
[----:B------:R-:W-:-:S05]  /*02e0*/  IMAD.WIDE.U32 R6, R6, 0x18, R2 ;  /* 0x0000001806067825 */ /* 0x000fca00078e0002 */
[----:B------:R-:W-:Y:S02]  /*02f0*/  IADD3 R7, PT, PT, R7, R5, RZ ;  /* 0x0000000507077210 */ /* 0x000fe40007ffe0ff */
[----:B-1----:R-:W2:Y:S04]  /*0300*/  LDG.E.64 R4, desc[UR6][R2.64] ;  /* 0x0000000602047981 */ /* 0x002ea8000c1e1b00 */
[----:B------:R-:W2:Y:S02]  /*0310*/  LDG.E.64 R8, desc[UR6][R6.64] ;  /* 0x0000000606087981 */ /* 0x000ea4000c1e1b00 */
[----:B--2---:R-:W-:-:S04]  /*0320*/  ISETP.GT.U32.AND P0, PT, R4, R8, PT ;  /* 0x000000080400720c */ /* 0x004fc80003f04070 */
[----:B------:R-:W-:-:S13]  /*0330*/  ISETP.GT.AND.EX P0, PT, R5, R9, PT, P0 ;  /* 0x000000090500720c */ /* 0x000fda0003f04300 */
[----:B------:R-:W-:Y:S05]  /*0340*/  @!P0 EXIT ;  /* 0x000000000000894d */ /* 0x000fea0003800000 */
[----:B------:R-:W-:Y:S04]  /*0350*/  STG.E.64 desc[UR6][R2.64], R8 ;  /* 0x0000000802007986 */ /* 0x000fe8000c101b06 */
[----:B------:R-:W2:Y:S04]  /*0360*/  LDG.E.64 R4, desc[UR6][R6.64+0x8] ;  /* 0x0000080606047981 */ /* 0x000ea8000c1e1b00 */
[----:B--2---:R-:W-:Y:S04]  /*0370*/  STG.E.64 desc[UR6][R2.64+0x8], R4 ;  /* 0x0000080402007986 */ /* 0x004fe8000c101b06 */
[----:B------:R-:W2:Y:S04]  /*0380*/  LDG.E.64 R10, desc[UR6][R6.64+0x10] ;  /* 0x00001006060a7981 */ /* 0x000ea8000c1e1b00 */
[----:B--2---:R-:W-:Y:S01]  /*0390*/  STG.E.64 desc[UR6][R2.64+0x10], R10 ;  /* 0x0000100a02007986 */ /* 0x004fe2000c101b06 */
[----:B------:R-:W-:Y:S05]  /*03a0*/  EXIT ;  /* 0x000000000000794d */ /* 0x000fea0003800000 */
        .weak           $__internal_4_$__cuda_sm20_rem_s64
        .type           $__internal_4_$__cuda_sm20_rem_s64,@function
        .size           $__internal_4_$__cuda_sm20_rem_s64,(.L_x_183 - $__internal_4_$__cuda_sm20_rem_s64)
$__internal_4_$__cuda_sm20_rem_s64:
[----:B------:R-:W0:Y:S02]  /*03b0*/  LDCU.64 UR6, c[0x0][0x398] ;  /* 0x00007300ff0677ac */ /* 0x000e240008000a00 */
[----:B0-----:R-:W-:Y:S02]  /*03c0*/  UIADD3 UR4, UP1, UPT, URZ, -UR6, URZ ;  /* 0x80000006ff047290 */ /* 0x001fe4000ff3e0ff */
[----:B------:R-:W-:Y:S02]  /*03d0*/  UISETP.GE.AND UP0, UPT, UR7, URZ, UPT ;  /* 0x000000ff0700728c */ /* 0x000fe4000bf06270 */
[----:B------:R-:W-:Y:S02]  /*03e0*/  UIADD3.X UR5, UPT, UPT, URZ, ~UR7, URZ, UP1, !UPT ;  /* 0x80000007ff057290 */ /* 0x000fe40008ffe4ff */
[----:B------:R-:W-:Y:S02]  /*03f0*/  USEL UR4, UR4, UR6, !UP0 ;  /* 0x0000000604047287 */ /* 0x000fe4000c000000 */
[----:B------:R-:W-:-:S09]  /*0400*/  USEL UR5, UR5, UR7, !UP0 ;  /* 0x0000000705057287 */ /* 0x000fd2000c000000 */
[----:B------:R-:W0:Y:S08]  /*0410*/  I2F.U64.RP R2, UR4 ;  /* 0x0000000400027d12 */ /* 0x000e300008309000 */
[----:B0-----:R-:W0:Y:S02]  /*0420*/  MUFU.RCP R2, R2 ;  /* 0x0000000200027308 */ /* 0x001e240000001000 */
[----:B0-----:R-:W-:-:S06]  /*0430*/  VIADD R4, R2, 0x1ffffffe ;  /* 0x1ffffffe02047836 */ /* 0x001fcc0000000000 */
[----:B------:R-:W0:Y:S02]  /*0440*/  F2I.U64.TRUNC R4, R4 ;  /* 0x0000000400047311 */ /* 0x000e24000020d800 */
[----:B0-----:R-:W-:-:S04]  /*0450*/  IMAD.WIDE.U32 R6, R4, UR4, RZ ;  /* 0x0000000404067c25 */ /* 0x001fc8000f8e00ff */
[----:B------:R-:W-:Y:S01]  /*0460*/  IMAD R7, R4, UR5, R7 ;  /* 0x0000000504077c24 */ /* 0x000fe2000f8e0207 */
[----:B------:R-:W-:-:S03]  /*0470*/  IADD3 R9, P0, PT, RZ, -R6, RZ ;  /* 0x80000006ff097210 */ /* 0x000fc60007f1e0ff */
[----:B------:R-:W-:Y:S02]  /*0480*/  IMAD R7, R5, UR4, R7 ;  /* 0x0000000405077c24 */ /* 0x000fe4000f8e0207 */
[----:B------:R-:W-:-:S04]  /*0490*/  IMAD.HI.U32 R6, R4, R9, RZ ;  /* 0x0000000904067227 */ /* 0x000fc800078e00ff */
[----:B------:R-:W-:Y:S01]  /*04a0*/  IMAD.X R11, RZ, RZ, ~R7, P0 ;  /* 0x000000ffff0b7224 */ /* 0x000fe200000e0e07 */
[----:B------:R-:W-:-:S03]  /*04b0*/  MOV R7, R4 ;  /* 0x0000000400077202 */ /* 0x000fc60000000f00 */
[-C--:B------:R-:W-:Y:S02]  /*04c0*/  IMAD R13, R5, R11.reuse, RZ ;  /* 0x0000000b050d7224 */ /* 0x080fe400078e02ff */
[----:B------:R-:W-:-:S04]  /*04d0*/  IMAD.WIDE.U32 R6, P0, R4, R11, R6 ;  /* 0x0000000b04067225 */ /* 0x000fc80007800006 */
[----:B------:R-:W-:-:S04]  /*04e0*/  IMAD.HI.U32 R11, R5, R11, RZ ;  /* 0x0000000b050b7227 */ /* 0x000fc800078e00ff */
[----:B------:R-:W-:-:S04]  /*04f0*/  IMAD.HI.U32 R6, P1, R5, R9, R6 ;  /* 0x0000000905067227 */ /* 0x000fc80007820006 */
[----:B------:R-:W-:Y:S01]  /*0500*/  IMAD.X R2, R11, 0x1, R5, P0 ;  /* 0x000000010b027824 */ /* 0x000fe200000e0605 */
[----:B------:R-:W-:-:S04]  /*0510*/  IADD3 R7, P2, PT, R13, R6, RZ ;  /* 0x000000060d077210 */ /* 0x000fc80007f5e0ff */
[----:B------:R-:W-:Y:S01]  /*0520*/  IADD3.X R9, PT, PT, RZ, RZ, R2, P2, P1 ;  /* 0x000000ffff097210 */ /* 0x000fe200017e2402 */
[----:B------:R-:W-:-:S04]  /*0530*/  IMAD.WIDE.U32 R4, R7, UR4, RZ ;  /* 0x0000000407047c25 */ /* 0x000fc8000f8e00ff */
[----:B------:R-:W-:Y:S01]  /*0540*/  IMAD R2, R7, UR5, R5 ;  /* 0x0000000507027c24 */ /* 0x000fe2000f8e0205 */
[----:B------:R-:W-:-:S03]  /*0550*/  IADD3 R5, P0, PT, RZ, -R4, RZ ;  /* 0x80000004ff057210 */ /* 0x000fc60007f1e0ff */
[----:B------:R-:W-:Y:S02]  /*0560*/  IMAD R2, R9, UR4, R2 ;  /* 0x0000000409027c24 */ /* 0x000fe4000f8e0202 */
[----:B------:R-:W-:-:S04]  /*0570*/  IMAD.HI.U32 R6, R7, R5, RZ ;  /* 0x0000000507067227 */ /* 0x000fc800078e00ff */
[----:B------:R-:W-:-:S04]  /*0580*/  IMAD.X R4, RZ, RZ, ~R2, P0 ;  /* 0x000000ffff047224 */ /* 0x000fc800000e0e02 */
[----:B------:R-:W-:-:S04]  /*0590*/  IMAD.WIDE.U32 R6, P0, R7, R4, R6 ;  /* 0x0000000407067225 */ /* 0x000fc80007800006 */
[C---:B------:R-:W-:Y:S02]  /*05a0*/  IMAD R11, R9.reuse, R4, RZ ;  /* 0x00000004090b7224 */ /* 0x040fe400078e02ff */
[----:B------:R-:W-:-:S04]  /*05b0*/  IMAD.HI.U32 R2, P1, R9, R5, R6 ;  /* 0x0000000509027227 */ /* 0x000fc80007820006 */
[----:B------:R-:W-:Y:S01]  /*05c0*/  IMAD.HI.U32 R6, R9, R4, RZ ;  /* 0x0000000409067227 */ /* 0x000fe200078e00ff */
[----:B------:R-:W-:-:S03]  /*05d0*/  IADD3 R2, P2, PT, R11, R2, RZ ;  /* 0x000000020b027210 */ /* 0x000fc60007f5e0ff */
[----:B------:R-:W-:Y:S01]  /*05e0*/  IMAD.MOV.U32 R5, RZ, RZ, RZ ;  /* 0x000000ffff057224 */ /* 0x000fe200078e00ff */
[----:B------:R-:W-:Y:S01]  /*05f0*/  IADD3.X R9, PT, PT, R6, R9, RZ, P0, !PT ;  /* 0x0000000906097210 */ /* 0x000fe200007fe4ff */
[----:B------:R-:W-:-:S03]  /*0600*/  IMAD.HI.U32 R4, R2, R3, RZ ;  /* 0x0000000302047227 */ /* 0x000fc600078e00ff */
[----:B------:R-:W-:Y:S01]  /*0610*/  IADD3.X R9, PT, PT, RZ, RZ, R9, P2, P1 ;  /* 0x000000ffff097210 */ /* 0x000fe200017e2409 */
[----:B------:R-:W-:-:S04]  /*0620*/  IMAD.WIDE.U32 R4, RZ, R2, R4 ;  /* 0x00000002ff047225 */ /* 0x000fc800078e0004 */
[----:B------:R-:W-:-:S05]  /*0630*/  IMAD.HI.U32 R4, P0, R9, R3, R4 ;  /* 0x0000000309047227 */ /* 0x000fca0007800004 */
[----:B------:R-:W-:Y:S02]  /*0640*/  IADD3 R7, P1, PT, RZ, R4, RZ ;  /* 0x00000004ff077210 */ /* 0x000fe40007f3e0ff */
[----:B------:R-:W-:-:S03]  /*0650*/  IADD3.X R2, PT, PT, RZ, RZ, RZ, P0, !PT ;  /* 0x000000ffff027210 */ /* 0x000fc600007fe4ff */
[----:B------:R-:W-:-:S04]  /*0660*/  IMAD.WIDE.U32 R4, R7, UR4, RZ ;  /* 0x0000000407047c25 */ /* 0x000fc8000f8e00ff */
[----:B------:R-:W-:Y:S01]  /*0670*/  IMAD.X R2, RZ, RZ, R2, P1 ;  /* 0x000000ffff027224 */ /* 0x000fe200008e0602 */
[----:B------:R-:W-:Y:S01]  /*0680*/  IADD3 R4, P1, PT, -R4, R3, RZ ;  /* 0x0000000304047210 */ /* 0x000fe20007f3e1ff */
[----:B------:R-:W-:-:S03]  /*0690*/  IMAD R7, R7, UR5, R5 ;  /* 0x0000000507077c24 */ /* 0x000fc6000f8e0205 */
[----:B------:R-:W-:Y:S01]  /*06a0*/  ISETP.GE.U32.AND P0, PT, R4, UR4, PT ;  /* 0x0000000404007c0c */ /* 0x000fe2000bf06070 */
[----:B------:R-:W-:-:S05]  /*06b0*/  IMAD R2, R2, UR4, R7 ;  /* 0x0000000402027c24 */ /* 0x000fca000f8e0207 */
[----:B------:R-:W-:Y:S02]  /*06c0*/  IADD3.X R2, PT, PT, RZ, ~R2, RZ, P1, !PT ;  /* 0x80000002ff027210 */ /* 0x000fe40000ffe4ff */
[----:B------:R-:W-:Y:S02]  /*06d0*/  IADD3 R5, P1, PT, R4, -UR4, RZ ;  /* 0x8000000404057c10 */ /* 0x000fe4000ff3e0ff */
[C---:B------:R-:W-:Y:S02]  /*06e0*/  ISETP.GE.U32.AND.EX P0, PT, R2.reuse, UR5, PT, P0 ;  /* 0x0000000502007c0c */ /* 0x040fe4000bf06100 */
[----:B------:R-:W-:Y:S02]  /*06f0*/  IADD3.X R7, PT, PT, R2, ~UR5, RZ, P1, !PT ;  /* 0x8000000502077c10 */ /* 0x000fe40008ffe4ff */
[----:B------:R-:W-:Y:S01]  /*0700*/  SEL R5, R5, R4, P0 ;  /* 0x0000000405057207 */ /* 0x000fe20000000000 */
[----:B------:R-:W-:Y:S01]  /*0710*/  IMAD.MOV.U32 R4, RZ, RZ, R0 ;  /* 0x000000ffff047224 */ /* 0x000fe200078e0000 */
[----:B------:R-:W-:-:S02]  /*0720*/  SEL R7, R7, R2, P0 ;  /* 0x0000000207077207 */ /* 0x000fc40000000000 */
[C---:B------:R-:W-:Y:S02]  /*0730*/  ISETP.GE.U32.AND P0, PT, R5.reuse, UR4, PT ;  /* 0x0000000405007c0c */ /* 0x040fe4000bf06070 */
[----:B------:R-:W-:Y:S02]  /*0740*/  IADD3 R2, P2, PT, R5, -UR4, RZ ;  /* 0x8000000405027c10 */ /* 0x000fe4000ff5e0ff */
[C---:B------:R-:W-:Y:S02]  /*0750*/  ISETP.GE.U32.AND.EX P0, PT, R7.reuse, UR5, PT, P0 ;  /* 0x0000000507007c0c */ /* 0x040fe4000bf06100 */
[----:B------:R-:W-:Y:S02]  /*0760*/  ISETP.NE.U32.AND P1, PT, RZ, UR6, PT ;  /* 0x00000006ff007c0c */ /* 0x000fe4000bf25070 */
[----:B------:R-:W-:Y:S01]  /*0770*/  SEL R2, R2, R5, P0 ;  /* 0x0000000502027207 */ /* 0x000fe20000000000 */
[----:B------:R-:W-:Y:S01]  /*0780*/  HFMA2 R5, -RZ, RZ, 0, 0 ;  /* 0x00000000ff057431 */ /* 0x000fe200000001ff */
[----:B------:R-:W-:-:S02]  /*0790*/  IADD3.X R6, PT, PT, R7, ~UR5, RZ, P2, !PT ;  /* 0x8000000507067c10 */ /* 0x000fc400097fe4ff */
[----:B------:R-:W-:Y:S02]  /*07a0*/  ISETP.NE.AND.EX P1, PT, RZ, UR7, PT, P1 ;  /* 0x00000007ff007c0c */ /* 0x000fe4000bf25310 */
[----:B------:R-:W-:Y:S02]  /*07b0*/  SEL R6, R6, R7, P0 ;  /* 0x0000000706067207 */ /* 0x000fe40000000000 */
[----:B------:R-:W-:Y:S02]  /*07c0*/  SEL R2, R2, 0xffffffff, P1 ;  /* 0xffffffff02027807 */ /* 0x000fe40000800000 */
[----:B------:R-:W-:Y:S01]  /*07d0*/  SEL R6, R6, 0xffffffff, P1 ;  /* 0xffffffff06067807 */ /* 0x000fe20000800000 */
[----:B------:R-:W-:Y:S06]  /*07e0*/  RET.REL.NODEC R4 `(_Z8find_minP12min_dst_datalll) ;  /* 0xfffffff804047950 */ /* 0x000fec0003c3ffff */
.L_x_177:
        /* <DEDUP_REMOVED lines=9> */
.L_x_183:


//--------------------- .text._Z12fill_dst_arrP12min_dst_datall --------------------------
	.section	.text._Z12fill_dst_arrP12min_dst_datall,"ax",@progbits
	.align	128
        .global         _Z12fill_dst_arrP12min_dst_datall
        .type           _Z12fill_dst_arrP12min_dst_datall,@function
        .size           _Z12fill_dst_arrP12min_dst_datall,(.L_x_187 - _Z12fill_dst_arrP12min_dst_datall)
        .other          _Z12fill_dst_arrP12min_dst_datall,@"STO_CUDA_ENTRY STV_DEFAULT"
_Z12fill_dst_arrP12min_dst_datall:
.text._Z12fill_dst_arrP12min_dst_datall:
[----:B------:R-:W-:Y:S01]  /*0000*/  LDC R1, c[0x0][0x37c] ;  /* 0x0000df00ff017b82 */ /* 0x000fe20000000800 */
[----:B------:R-:W0:Y:S07]  /*0010*/  S2R R7, SR_TID.X ;  /* 0x0000000000077919 */ /* 0x000e2e0000002100 */
[----:B------:R-:W0:Y:S01]  /*0020*/  S2UR UR4, SR_CTAID.X ;  /* 0x00000000000479c3 */ /* 0x000e220000002500 */
[----:B------:R-:W1:Y:S07]  /*0030*/  LDCU.64 UR6, c[0x0][0x390] ;  /* 0x00007200ff0677ac */ /* 0x000e6e0008000a00 */
[----:B------:R-:W0:Y:S02]  /*0040*/  LDC R0, c[0x0][0x360] ;  /* 0x0000d800ff007b82 */ /* 0x000e240000000800 */
[----:B0-----:R-:W-:-:S05]  /*0050*/  IMAD R7, R0, UR4, R7 ;  /* 0x0000000400077c24 */ /* 0x001fca000f8e0207 */
[----:B-1----:R-:W-:Y:S02]  /*0060*/  ISETP.GE.U32.AND P0, PT, R7, UR6, PT ;  /* 0x0000000607007c0c */ /* 0x002fe4000bf06070 */
[----:B------:R-:W-:-:S04]  /*0070*/  SHF.R.S32.HI R0, RZ, 0x1f, R7 ;  /* 0x0000001fff007819 */ /* 0x000fc80000011407 */
[----:B------:R-:W-:-:S13]  /*0080*/  ISETP.GE.AND.EX P0, PT, R0, UR7, PT, P0 ;  /* 0x0000000700007c0c */ /* 0x000fda000bf06300 */
[----:B------:R-:W-:Y:S05]  /*0090*/  @P0 EXIT ;  /* 0x000000000000094d */ /* 0x000fea0003800000 */
[----:B------:R-:W0:Y:S01]  /*00a0*/  LDC.64 R2, c[0x0][0x380] ;  /* 0x0000e000ff027b82 */ /* 0x000e220000000a00 */
[----:B------:R-:W1:Y:S07]  /*00b0*/  LDCU.64 UR4, c[0x0][0x358] ;  /* 0x00006b00ff0477ac */ /* 0x000e6e0008000a00 */
[----:B------:R-:W1:Y:S01]  /*00c0*/  LDC.64 R4, c[0x0][0x388] ;  /* 0x0000e200ff047b82 */ /* 0x000e620000000a00 */
[----:B0-----:R-:W-:-:S04]  /*00d0*/  IMAD.WIDE.U32 R2, R7, 0x18, R2 ;  /* 0x0000001807027825 */ /* 0x001fc800078e0002 */
[----:B------:R-:W-:-:S05]  /*00e0*/  IMAD R7, R0, 0x18, RZ ;  /* 0x0000001800077824 */ /* 0x000fca00078e02ff */
[----:B------:R-:W-:-:S05]  /*00f0*/  IADD3 R3, PT, PT, R3, R7, RZ ;  /* 0x0000000703037210 */ /* 0x000fca0007ffe0ff */
[----:B-1----:R-:W-:Y:S01]  /*0100*/  STG.E.64 desc[UR4][R2.64], R4 ;  /* 0x0000000402007986 */ /* 0x002fe2000c101b04 */
[----:B------:R-:W-:Y:S05]  /*0110*/  EXIT ;  /* 0x000000000000794d */ /* 0x000fea0003800000 */
.L_x_178:
        /* <DEDUP_REMOVED lines=14> */
.L_x_187:


//--------------------- .nv.shared.reserved.0     --------------------------
	.section	.nv.shared.reserved.0,"aw",@nobits
	.weak		__nv_reservedSMEM_offset_0_alias
	.size		__nv_reservedSMEM_offset_0_alias, 0, 64
	.other		__nv_reservedSMEM_offset_0_alias,@"STO_CUDA_RESERVED_SHARED STV_DEFAULT"
__nv_reservedSMEM_offset_0_alias:
	.zero		0
	.zero		64


//--------------------- .nv.constant0._Z7two_optPilPfS0_P12min_dst_datall --------------------------
	.section	.nv.constant0._Z7two_optPilPfS0_P12min_dst_datall,"a",@progbits
	.sectionflags	@""
	.align	4
.nv.constant0._Z7two_optPilPfS0_P12min_dst_datall:
	.zero		952


//--------------------- .nv.constant0._Z4swapPilPfS0_P12min_dst_datall --------------------------
	.section	.nv.constant0._Z4swapPilPfS0_P12min_dst_datall,"a",@progbits
	.sectionflags	@""
	.align	4
.nv.constant0._Z4swapPilPfS0_P12min_dst_datall:
	.zero		952


//--------------------- .nv.constant0._Z8find_minP12min_dst_datalll --------------------------
	.section	.nv.constant0._Z8find_minP12min_dst_datalll,"a",@progbits
	.sectionflags	@""
	.align	4
.nv.constant0._Z8find_minP12min_dst_datalll:
	.zero		928


//--------------------- .nv.constant0._Z12fill_dst_arrP12min_dst_datall --------------------------
	.section	.nv.constant0._Z12fill_dst_arrP12min_dst_datall,"a",@progbits
	.sectionflags	@""
	.align	4
.nv.constant0._Z12fill_dst_arrP12min_dst_datall:
	.zero		920


//--------------------- SYMBOLS --------------------------

	.type		.nv.reservedSmem.offset0,@object
	.size		.nv.reservedSmem.offset0,0x4
